	.target	sm_100a

	.elftype	@"ET_EXEC"


//--------------------- .note.nv.tkinfo           --------------------------
	.section	.note.nv.tkinfo,"",@"SHT_NOTE"
	.sectionflags	@"SHF_NOTE_NV_TKINFO"
	.tkinfo
        /*0018*/ 	.word	0x00000002
        /*0030*/ 	.string	""
        /*0030*/ 	.string	"ptxas"
        /*0030*/ 	.string	"Cuda compilation tools, release 13.0, V13.0.88"
        /*0030*/ 	.string	"Build cuda_13.0.r13.0/compiler.36424714_0"
        /*0030*/ 	.string	"-arch sm_100a -m 64 "



//--------------------- .note.nv.cuinfo           --------------------------
	.section	.note.nv.cuinfo,"",@"SHT_NOTE"
	.sectionflags	@"SHF_NOTE_NV_CUINFO"
        /*0018*/ 	.short	0x0002
        /*001a*/ 	.short	0x0064
        /*001c*/ 	.short	0x0082
	.zero		2


//--------------------- .nv.info                  --------------------------
	.section	.nv.info,"",@"SHT_CUDA_INFO"
	.align	4


	//----- nvinfo : EIATTR_REGCOUNT
	.align		4
        /*0000*/ 	.byte	0x04, 0x2f
        /*0002*/ 	.short	(.L_12 - .L_11)
	.align		4
.L_11:
        /*0004*/ 	.word	index@(_ZN7cutlass13device_kernelIN5flash19enable_sm80_to_sm89INS1_16FlashAttnFwdSm80INS1_25CollectiveMainloopFwdSm80ILi4ELi1ELb0EN4cute5tupleIJNS5_1CILi128EEENS7_ILi64EEENS7_ILi96EEEEEELi96ENS_10bfloat16_tEfNS_4arch4Sm80ELb1ELb0ELb0ELb1ELb0ELb1ELb1ELb0EEENS1_21CollectiveEpilogueFwdINS6_IJS8_SA_S9_EEENS6_IJNS7_ILi1EEESI_SI_EEESC_SE_Li128ELb1ELb1ELb0ELb0EEENS1_19SingleTileSchedulerILb1ELb0ELb1ELi128EEEEEEEEEvNT_6ParamsE)
        /*0008*/ 	.word	0x00000004


	//----- nvinfo : EIATTR_FRAME_SIZE
	.align		4
.L_12:
        /*000c*/ 	.byte	0x04, 0x11
        /*000e*/ 	.short	(.L_14 - .L_13)
	.align		4
.L_13:
        /*0010*/ 	.word	index@(_ZN7cutlass13device_kernelIN5flash19enable_sm80_to_sm89INS1_16FlashAttnFwdSm80INS1_25CollectiveMainloopFwdSm80ILi4ELi1ELb0EN4cute5tupleIJNS5_1CILi128EEENS7_ILi64EEENS7_ILi96EEEEEELi96ENS_10bfloat16_tEfNS_4arch4Sm80ELb1ELb0ELb0ELb1ELb0ELb1ELb1ELb0EEENS1_21CollectiveEpilogueFwdINS6_IJS8_SA_S9_EEENS6_IJNS7_ILi1EEESI_SI_EEESC_SE_Li128ELb1ELb1ELb0ELb0EEENS1_19SingleTileSchedulerILb1ELb0ELb1ELi128EEEEEEEEEvNT_6ParamsE)
        /*0014*/ 	.word	0x00000000


	//----- nvinfo : EIATTR_REGCOUNT
	.align		4
.L_14:
        /*0018*/ 	.byte	0x04, 0x2f
        /*001a*/ 	.short	(.L_16 - .L_15)
	.align		4
.L_15:
        /*001c*/ 	.word	index@(_ZN7cutlass13device_kernelIN5flash19enable_sm80_to_sm89INS1_16FlashAttnFwdSm80INS1_25CollectiveMainloopFwdSm80ILi4ELi1ELb0EN4cute5tupleIJNS5_1CILi128EEENS7_ILi64EEENS7_ILi96EEEEEELi96ENS_10bfloat16_tEfNS_4arch4Sm80ELb1ELb0ELb0ELb1ELb0ELb0ELb1ELb0EEENS1_21CollectiveEpilogueFwdINS6_IJS8_SA_S9_EEENS6_IJNS7_ILi1EEESI_SI_EEESC_SE_Li128ELb1ELb1ELb0ELb0EEENS1_19SingleTileSchedulerILb1ELb0ELb1ELi128EEEEEEEEEvNT_6ParamsE)
        /*0020*/ 	.word	0x00000004


	//----- nvinfo : EIATTR_FRAME_SIZE
	.align		4
.L_16:
        /*0024*/ 	.byte	0x04, 0x11
        /*0026*/ 	.short	(.L_18 - .L_17)
	.align		4
.L_17:
        /*0028*/ 	.word	index@(_ZN7cutlass13device_kernelIN5flash19enable_sm80_to_sm89INS1_16FlashAttnFwdSm80INS1_25CollectiveMainloopFwdSm80ILi4ELi1ELb0EN4cute5tupleIJNS5_1CILi128EEENS7_ILi64EEENS7_ILi96EEEEEELi96ENS_10bfloat16_tEfNS_4arch4Sm80ELb1ELb0ELb0ELb1ELb0ELb0ELb1ELb0EEENS1_21CollectiveEpilogueFwdINS6_IJS8_SA_S9_EEENS6_IJNS7_ILi1EEESI_SI_EEESC_SE_Li128ELb1ELb1ELb0ELb0EEENS1_19SingleTileSchedulerILb1ELb0ELb1ELi128EEEEEEEEEvNT_6ParamsE)
        /*002c*/ 	.word	0x00000000


	//----- nvinfo : EIATTR_REGCOUNT
	.align		4
.L_18:
        /*0030*/ 	.byte	0x04, 0x2f
        /*0032*/ 	.short	(.L_20 - .L_19)
	.align		4
.L_19:
        /*0034*/ 	.word	index@(_ZN7cutlass13device_kernelIN5flash19enable_sm80_to_sm89INS1_16FlashAttnFwdSm80INS1_25CollectiveMainloopFwdSm80ILi4ELi1ELb0EN4cute5tupleIJNS5_1CILi128EEENS7_ILi64EEENS7_ILi96EEEEEELi96ENS_10bfloat16_tEfNS_4arch4Sm80ELb1ELb0ELb0ELb0ELb0ELb0ELb1ELb0EEENS1_21CollectiveEpilogueFwdINS6_IJS8_SA_S9_EEENS6_IJNS7_ILi1EEESI_SI_EEESC_SE_Li128ELb0ELb1ELb0ELb0EEENS1_30DynamicPersistentTileSchedulerILi128ELi128ELb0ELb1ELb0EEEEEEEEEvNT_6ParamsE)
        /*0038*/ 	.word	0x00000004


	//----- nvinfo : EIATTR_FRAME_SIZE
	.align		4
.L_20:
        /*003c*/ 	.byte	0x04, 0x11
        /*003e*/ 	.short	(.L_22 - .L_21)
	.align		4
.L_21:
        /*0040*/ 	.word	index@(_ZN7cutlass13device_kernelIN5flash19enable_sm80_to_sm89INS1_16FlashAttnFwdSm80INS1_25CollectiveMainloopFwdSm80ILi4ELi1ELb0EN4cute5tupleIJNS5_1CILi128EEENS7_ILi64EEENS7_ILi96EEEEEELi96ENS_10bfloat16_tEfNS_4arch4Sm80ELb1ELb0ELb0ELb0ELb0ELb0ELb1ELb0EEENS1_21CollectiveEpilogueFwdINS6_IJS8_SA_S9_EEENS6_IJNS7_ILi1EEESI_SI_EEESC_SE_Li128ELb0ELb1ELb0ELb0EEENS1_30DynamicPersistentTileSchedulerILi128ELi128ELb0ELb1ELb0EEEEEEEEEvNT_6ParamsE)
        /*0044*/ 	.word	0x00000000


	//----- nvinfo : EIATTR_REGCOUNT
	.align		4
.L_22:
        /*0048*/ 	.byte	0x04, 0x2f
        /*004a*/ 	.short	(.L_24 - .L_23)
	.align		4
.L_23:
        /*004c*/ 	.word	index@(_ZN7cutlass13device_kernelIN5flash19enable_sm80_to_sm89INS1_16FlashAttnFwdSm80INS1_25CollectiveMainloopFwdSm80ILi4ELi1ELb0EN4cute5tupleIJNS5_1CILi128EEENS7_ILi48EEENS7_ILi96EEEEEELi96ENS_10bfloat16_tEfNS_4arch4Sm80ELb0ELb1ELb0ELb1ELb0ELb1ELb1ELb0EEENS1_21CollectiveEpilogueFwdINS6_IJS8_SA_S9_EEENS6_IJNS7_ILi1EEESI_SI_EEESC_SE_Li128ELb1ELb1ELb0ELb0EEENS1_19SingleTileSchedulerILb1ELb0ELb1ELi128EEEEEEEEEvNT_6ParamsE)
        /*0050*/ 	.word	0x00000004


	//----- nvinfo : EIATTR_FRAME_SIZE
	.align		4
.L_24:
        /*0054*/ 	.byte	0x04, 0x11
        /*0056*/ 	.short	(.L_26 - .L_25)
	.align		4
.L_25:
        /*0058*/ 	.word	index@(_ZN7cutlass13device_kernelIN5flash19enable_sm80_to_sm89INS1_16FlashAttnFwdSm80INS1_25CollectiveMainloopFwdSm80ILi4ELi1ELb0EN4cute5tupleIJNS5_1CILi128EEENS7_ILi48EEENS7_ILi96EEEEEELi96ENS_10bfloat16_tEfNS_4arch4Sm80ELb0ELb1ELb0ELb1ELb0ELb1ELb1ELb0EEENS1_21CollectiveEpilogueFwdINS6_IJS8_SA_S9_EEENS6_IJNS7_ILi1EEESI_SI_EEESC_SE_Li128ELb1ELb1ELb0ELb0EEENS1_19SingleTileSchedulerILb1ELb0ELb1ELi128EEEEEEEEEvNT_6ParamsE)
        /*005c*/ 	.word	0x00000000


	//----- nvinfo : EIATTR_REGCOUNT
	.align		4
.L_26:
        /*0060*/ 	.byte	0x04, 0x2f
        /*0062*/ 	.short	(.L_28 - .L_27)
	.align		4
.L_27:
        /*0064*/ 	.word	index@(_ZN7cutlass13device_kernelIN5flash19enable_sm80_to_sm89INS1_16FlashAttnFwdSm80INS1_25CollectiveMainloopFwdSm80ILi4ELi1ELb0EN4cute5tupleIJNS5_1CILi128EEENS7_ILi48EEENS7_ILi96EEEEEELi96ENS_10bfloat16_tEfNS_4arch4Sm80ELb0ELb1ELb0ELb1ELb0ELb0ELb1ELb0EEENS1_21CollectiveEpilogueFwdINS6_IJS8_SA_S9_EEENS6_IJNS7_ILi1EEESI_SI_EEESC_SE_Li128ELb1ELb1ELb0ELb0EEENS1_19SingleTileSchedulerILb1ELb0ELb1ELi128EEEEEEEEEvNT_6ParamsE)
        /*0068*/ 	.word	0x00000004


	//----- nvinfo : EIATTR_FRAME_SIZE
	.align		4
.L_28:
        /*006c*/ 	.byte	0x04, 0x11
        /*006e*/ 	.short	(.L_30 - .L_29)
	.align		4
.L_29:
        /*0070*/ 	.word	index@(_ZN7cutlass13device_kernelIN5flash19enable_sm80_to_sm89INS1_16FlashAttnFwdSm80INS1_25CollectiveMainloopFwdSm80ILi4ELi1ELb0EN4cute5tupleIJNS5_1CILi128EEENS7_ILi48EEENS7_ILi96EEEEEELi96ENS_10bfloat16_tEfNS_4arch4Sm80ELb0ELb1ELb0ELb1ELb0ELb0ELb1ELb0EEENS1_21CollectiveEpilogueFwdINS6_IJS8_SA_S9_EEENS6_IJNS7_ILi1EEESI_SI_EEESC_SE_Li128ELb1ELb1ELb0ELb0EEENS1_19SingleTileSchedulerILb1ELb0ELb1ELi128EEEEEEEEEvNT_6ParamsE)
        /*0074*/ 	.word	0x00000000


	//----- nvinfo : EIATTR_REGCOUNT
	.align		4
.L_30:
        /*0078*/ 	.byte	0x04, 0x2f
        /*007a*/ 	.short	(.L_32 - .L_31)
	.align		4
.L_31:
        /*007c*/ 	.word	index@(_ZN7cutlass13device_kernelIN5flash19enable_sm80_to_sm89INS1_16FlashAttnFwdSm80INS1_25CollectiveMainloopFwdSm80ILi4ELi1ELb0EN4cute5tupleIJNS5_1CILi128EEENS7_ILi48EEENS7_ILi96EEEEEELi96ENS_10bfloat16_tEfNS_4arch4Sm80ELb0ELb1ELb0ELb0ELb0ELb0ELb1ELb0EEENS1_21CollectiveEpilogueFwdINS6_IJS8_SA_S9_EEENS6_IJNS7_ILi1EEESI_SI_EEESC_SE_Li128ELb0ELb1ELb0ELb0EEENS1_19SingleTileSchedulerILb0ELb0ELb1ELi128EEEEEEEEEvNT_6ParamsE)
        /*0080*/ 	.word	0x00000004


	//----- nvinfo : EIATTR_FRAME_SIZE
	.align		4
.L_32:
        /*0084*/ 	.byte	0x04, 0x11
        /*0086*/ 	.short	(.L_34 - .L_33)
	.align		4
.L_33:
        /*0088*/ 	.word	index@(_ZN7cutlass13device_kernelIN5flash19enable_sm80_to_sm89INS1_16FlashAttnFwdSm80INS1_25CollectiveMainloopFwdSm80ILi4ELi1ELb0EN4cute5tupleIJNS5_1CILi128EEENS7_ILi48EEENS7_ILi96EEEEEELi96ENS_10bfloat16_tEfNS_4arch4Sm80ELb0ELb1ELb0ELb0ELb0ELb0ELb1ELb0EEENS1_21CollectiveEpilogueFwdINS6_IJS8_SA_S9_EEENS6_IJNS7_ILi1EEESI_SI_EEESC_SE_Li128ELb0ELb1ELb0ELb0EEENS1_19SingleTileSchedulerILb0ELb0ELb1ELi128EEEEEEEEEvNT_6ParamsE)
        /*008c*/ 	.word	0x00000000


	//----- nvinfo : EIATTR_REGCOUNT
	.align		4
.L_34:
        /*0090*/ 	.byte	0x04, 0x2f
        /*0092*/ 	.short	(.L_36 - .L_35)
	.align		4
.L_35:
        /*0094*/ 	.word	index@(_ZN7cutlass13device_kernelIN5flash19enable_sm80_to_sm89INS1_16FlashAttnFwdSm80INS1_25CollectiveMainloopFwdSm80ILi4ELi1ELb0EN4cute5tupleIJNS5_1CILi128EEENS7_ILi64EEENS7_ILi96EEEEEELi96ENS_10bfloat16_tEfNS_4arch4Sm80ELb0ELb0ELb0ELb1ELb0ELb1ELb1ELb0EEENS1_21CollectiveEpilogueFwdINS6_IJS8_SA_S9_EEENS6_IJNS7_ILi1EEESI_SI_EEESC_SE_Li128ELb1ELb1ELb0ELb0EEENS1_19SingleTileSchedulerILb1ELb0ELb1ELi128EEEEEEEEEvNT_6ParamsE)
        /*0098*/ 	.word	0x00000004


	//----- nvinfo : EIATTR_FRAME_SIZE
	.align		4
.L_36:
        /*009c*/ 	.byte	0x04, 0x11
        /*009e*/ 	.short	(.L_38 - .L_37)
	.align		4
.L_37:
        /*00a0*/ 	.word	index@(_ZN7cutlass13device_kernelIN5flash19enable_sm80_to_sm89INS1_16FlashAttnFwdSm80INS1_25CollectiveMainloopFwdSm80ILi4ELi1ELb0EN4cute5tupleIJNS5_1CILi128EEENS7_ILi64EEENS7_ILi96EEEEEELi96ENS_10bfloat16_tEfNS_4arch4Sm80ELb0ELb0ELb0ELb1ELb0ELb1ELb1ELb0EEENS1_21CollectiveEpilogueFwdINS6_IJS8_SA_S9_EEENS6_IJNS7_ILi1EEESI_SI_EEESC_SE_Li128ELb1ELb1ELb0ELb0EEENS1_19SingleTileSchedulerILb1ELb0ELb1ELi128EEEEEEEEEvNT_6ParamsE)
        /*00a4*/ 	.word	0x00000000


	//----- nvinfo : EIATTR_REGCOUNT
	.align		4
.L_38:
        /*00a8*/ 	.byte	0x04, 0x2f
        /*00aa*/ 	.short	(.L_40 - .L_39)
	.align		4
.L_39:
        /*00ac*/ 	.word	index@(_ZN7cutlass13device_kernelIN5flash19enable_sm80_to_sm89INS1_16FlashAttnFwdSm80INS1_25CollectiveMainloopFwdSm80ILi4ELi1ELb0EN4cute5tupleIJNS5_1CILi128EEENS7_ILi64EEENS7_ILi96EEEEEELi96ENS_10bfloat16_tEfNS_4arch4Sm80ELb0ELb0ELb0ELb1ELb0ELb0ELb1ELb0EEENS1_21CollectiveEpilogueFwdINS6_IJS8_SA_S9_EEENS6_IJNS7_ILi1EEESI_SI_EEESC_SE_Li128ELb1ELb1ELb0ELb0EEENS1_19SingleTileSchedulerILb1ELb0ELb1ELi128EEEEEEEEEvNT_6ParamsE)
        /*00b0*/ 	.word	0x00000004


	//----- nvinfo : EIATTR_FRAME_SIZE
	.align		4
.L_40:
        /*00b4*/ 	.byte	0x04, 0x11
        /*00b6*/ 	.short	(.L_42 - .L_41)
	.align		4
.L_41:
        /*00b8*/ 	.word	index@(_ZN7cutlass13device_kernelIN5flash19enable_sm80_to_sm89INS1_16FlashAttnFwdSm80INS1_25CollectiveMainloopFwdSm80ILi4ELi1ELb0EN4cute5tupleIJNS5_1CILi128EEENS7_ILi64EEENS7_ILi96EEEEEELi96ENS_10bfloat16_tEfNS_4arch4Sm80ELb0ELb0ELb0ELb1ELb0ELb0ELb1ELb0EEENS1_21CollectiveEpilogueFwdINS6_IJS8_SA_S9_EEENS6_IJNS7_ILi1EEESI_SI_EEESC_SE_Li128ELb1ELb1ELb0ELb0EEENS1_19SingleTileSchedulerILb1ELb0ELb1ELi128EEEEEEEEEvNT_6ParamsE)
        /*00bc*/ 	.word	0x00000000


	//----- nvinfo : EIATTR_REGCOUNT
	.align		4
.L_42:
        /*00c0*/ 	.byte	0x04, 0x2f
        /*00c2*/ 	.short	(.L_44 - .L_43)
	.align		4
.L_43:
        /*00c4*/ 	.word	index@(_ZN7cutlass13device_kernelIN5flash19enable_sm80_to_sm89INS1_16FlashAttnFwdSm80INS1_25CollectiveMainloopFwdSm80ILi4ELi1ELb0EN4cute5tupleIJNS5_1CILi128EEENS7_ILi64EEENS7_ILi96EEEEEELi96ENS_10bfloat16_tEfNS_4arch4Sm80ELb0ELb0ELb0ELb0ELb0ELb0ELb1ELb0EEENS1_21CollectiveEpilogueFwdINS6_IJS8_SA_S9_EEENS6_IJNS7_ILi1EEESI_SI_EEESC_SE_Li128ELb0ELb1ELb0ELb0EEENS1_19SingleTileSchedulerILb0ELb0ELb1ELi128EEEEEEEEEvNT_6ParamsE)
        /*00c8*/ 	.word	0x00000004


	//----- nvinfo : EIATTR_FRAME_SIZE
	.align		4
.L_44:
        /*00cc*/ 	.byte	0x04, 0x11
        /*00ce*/ 	.short	(.L_46 - .L_45)
	.align		4
.L_45:
        /*00d0*/ 	.word	index@(_ZN7cutlass13device_kernelIN5flash19enable_sm80_to_sm89INS1_16FlashAttnFwdSm80INS1_25CollectiveMainloopFwdSm80ILi4ELi1ELb0EN4cute5tupleIJNS5_1CILi128EEENS7_ILi64EEENS7_ILi96EEEEEELi96ENS_10bfloat16_tEfNS_4arch4Sm80ELb0ELb0ELb0ELb0ELb0ELb0ELb1ELb0EEENS1_21CollectiveEpilogueFwdINS6_IJS8_SA_S9_EEENS6_IJNS7_ILi1EEESI_SI_EEESC_SE_Li128ELb0ELb1ELb0ELb0EEENS1_19SingleTileSchedulerILb0ELb0ELb1ELi128EEEEEEEEEvNT_6ParamsE)
        /*00d4*/ 	.word	0x00000000


	//----- nvinfo : EIATTR_MIN_STACK_SIZE
	.align		4
.L_46:
        /*00d8*/ 	.byte	0x04, 0x12
        /*00da*/ 	.short	(.L_48 - .L_47)
	.align		4
.L_47:
        /*00dc*/ 	.word	index@(_ZN7cutlass13device_kernelIN5flash19enable_sm80_to_sm89INS1_16FlashAttnFwdSm80INS1_25CollectiveMainloopFwdSm80ILi4ELi1ELb0EN4cute5tupleIJNS5_1CILi128EEENS7_ILi64EEENS7_ILi96EEEEEELi96ENS_10bfloat16_tEfNS_4arch4Sm80ELb0ELb0ELb0ELb0ELb0ELb0ELb1ELb0EEENS1_21CollectiveEpilogueFwdINS6_IJS8_SA_S9_EEENS6_IJNS7_ILi1EEESI_SI_EEESC_SE_Li128ELb0ELb1ELb0ELb0EEENS1_19SingleTileSchedulerILb0ELb0ELb1ELi128EEEEEEEEEvNT_6ParamsE)
        /*00e0*/ 	.word	0x00000000


	//----- nvinfo : EIATTR_MIN_STACK_SIZE
	.align		4
.L_48:
        /*00e4*/ 	.byte	0x04, 0x12
        /*00e6*/ 	.short	(.L_50 - .L_49)
	.align		4
.L_49:
        /*00e8*/ 	.word	index@(_ZN7cutlass13device_kernelIN5flash19enable_sm80_to_sm89INS1_16FlashAttnFwdSm80INS1_25CollectiveMainloopFwdSm80ILi4ELi1ELb0EN4cute5tupleIJNS5_1CILi128EEENS7_ILi64EEENS7_ILi96EEEEEELi96ENS_10bfloat16_tEfNS_4arch4Sm80ELb0ELb0ELb0ELb1ELb0ELb0ELb1ELb0EEENS1_21CollectiveEpilogueFwdINS6_IJS8_SA_S9_EEENS6_IJNS7_ILi1EEESI_SI_EEESC_SE_Li128ELb1ELb1ELb0ELb0EEENS1_19SingleTileSchedulerILb1ELb0ELb1ELi128EEEEEEEEEvNT_6ParamsE)
        /*00ec*/ 	.word	0x00000000


	//----- nvinfo : EIATTR_MIN_STACK_SIZE
	.align		4
.L_50:
        /*00f0*/ 	.byte	0x04, 0x12
        /*00f2*/ 	.short	(.L_52 - .L_51)
	.align		4
.L_51:
        /*00f4*/ 	.word	index@(_ZN7cutlass13device_kernelIN5flash19enable_sm80_to_sm89INS1_16FlashAttnFwdSm80INS1_25CollectiveMainloopFwdSm80ILi4ELi1ELb0EN4cute5tupleIJNS5_1CILi128EEENS7_ILi64EEENS7_ILi96EEEEEELi96ENS_10bfloat16_tEfNS_4arch4Sm80ELb0ELb0ELb0ELb1ELb0ELb1ELb1ELb0EEENS1_21CollectiveEpilogueFwdINS6_IJS8_SA_S9_EEENS6_IJNS7_ILi1EEESI_SI_EEESC_SE_Li128ELb1ELb1ELb0ELb0EEENS1_19SingleTileSchedulerILb1ELb0ELb1ELi128EEEEEEEEEvNT_6ParamsE)
        /*00f8*/ 	.word	0x00000000


	//----- nvinfo : EIATTR_MIN_STACK_SIZE
	.align		4
.L_52:
        /*00fc*/ 	.byte	0x04, 0x12
        /*00fe*/ 	.short	(.L_54 - .L_53)
	.align		4
.L_53:
        /*0100*/ 	.word	index@(_ZN7cutlass13device_kernelIN5flash19enable_sm80_to_sm89INS1_16FlashAttnFwdSm80INS1_25CollectiveMainloopFwdSm80ILi4ELi1ELb0EN4cute5tupleIJNS5_1CILi128EEENS7_ILi48EEENS7_ILi96EEEEEELi96ENS_10bfloat16_tEfNS_4arch4Sm80ELb0ELb1ELb0ELb0ELb0ELb0ELb1ELb0EEENS1_21CollectiveEpilogueFwdINS6_IJS8_SA_S9_EEENS6_IJNS7_ILi1EEESI_SI_EEESC_SE_Li128ELb0ELb1ELb0ELb0EEENS1_19SingleTileSchedulerILb0ELb0ELb1ELi128EEEEEEEEEvNT_6ParamsE)
        /*0104*/ 	.word	0x00000000


	//----- nvinfo : EIATTR_MIN_STACK_SIZE
	.align		4
.L_54:
        /*0108*/ 	.byte	0x04, 0x12
        /*010a*/ 	.short	(.L_56 - .L_55)
	.align		4
.L_55:
        /*010c*/ 	.word	index@(_ZN7cutlass13device_kernelIN5flash19enable_sm80_to_sm89INS1_16FlashAttnFwdSm80INS1_25CollectiveMainloopFwdSm80ILi4ELi1ELb0EN4cute5tupleIJNS5_1CILi128EEENS7_ILi48EEENS7_ILi96EEEEEELi96ENS_10bfloat16_tEfNS_4arch4Sm80ELb0ELb1ELb0ELb1ELb0ELb0ELb1ELb0EEENS1_21CollectiveEpilogueFwdINS6_IJS8_SA_S9_EEENS6_IJNS7_ILi1EEESI_SI_EEESC_SE_Li128ELb1ELb1ELb0ELb0EEENS1_19SingleTileSchedulerILb1ELb0ELb1ELi128EEEEEEEEEvNT_6ParamsE)
        /*0110*/ 	.word	0x00000000


	//----- nvinfo : EIATTR_MIN_STACK_SIZE
	.align		4
.L_56:
        /*0114*/ 	.byte	0x04, 0x12
        /*0116*/ 	.short	(.L_58 - .L_57)
	.align		4
.L_57:
        /*0118*/ 	.word	index@(_ZN7cutlass13device_kernelIN5flash19enable_sm80_to_sm89INS1_16FlashAttnFwdSm80INS1_25CollectiveMainloopFwdSm80ILi4ELi1ELb0EN4cute5tupleIJNS5_1CILi128EEENS7_ILi48EEENS7_ILi96EEEEEELi96ENS_10bfloat16_tEfNS_4arch4Sm80ELb0ELb1ELb0ELb1ELb0ELb1ELb1ELb0EEENS1_21CollectiveEpilogueFwdINS6_IJS8_SA_S9_EEENS6_IJNS7_ILi1EEESI_SI_EEESC_SE_Li128ELb1ELb1ELb0ELb0EEENS1_19SingleTileSchedulerILb1ELb0ELb1ELi128EEEEEEEEEvNT_6ParamsE)
        /*011c*/ 	.word	0x00000000


	//----- nvinfo : EIATTR_MIN_STACK_SIZE
	.align		4
.L_58:
        /*0120*/ 	.byte	0x04, 0x12
        /*0122*/ 	.short	(.L_60 - .L_59)
	.align		4
.L_59:
        /*0124*/ 	.word	index@(_ZN7cutlass13device_kernelIN5flash19enable_sm80_to_sm89INS1_16FlashAttnFwdSm80INS1_25CollectiveMainloopFwdSm80ILi4ELi1ELb0EN4cute5tupleIJNS5_1CILi128EEENS7_ILi64EEENS7_ILi96EEEEEELi96ENS_10bfloat16_tEfNS_4arch4Sm80ELb1ELb0ELb0ELb0ELb0ELb0ELb1ELb0EEENS1_21CollectiveEpilogueFwdINS6_IJS8_SA_S9_EEENS6_IJNS7_ILi1EEESI_SI_EEESC_SE_Li128ELb0ELb1ELb0ELb0EEENS1_30DynamicPersistentTileSchedulerILi128ELi128ELb0ELb1ELb0EEEEEEEEEvNT_6ParamsE)
        /*0128*/ 	.word	0x00000000


	//----- nvinfo : EIATTR_MIN_STACK_SIZE
	.align		4
.L_60:
        /*012c*/ 	.byte	0x04, 0x12
        /*012e*/ 	.short	(.L_62 - .L_61)
	.align		4
.L_61:
        /*0130*/ 	.word	index@(_ZN7cutlass13device_kernelIN5flash19enable_sm80_to_sm89INS1_16FlashAttnFwdSm80INS1_25CollectiveMainloopFwdSm80ILi4ELi1ELb0EN4cute5tupleIJNS5_1CILi128EEENS7_ILi64EEENS7_ILi96EEEEEELi96ENS_10bfloat16_tEfNS_4arch4Sm80ELb1ELb0ELb0ELb1ELb0ELb0ELb1ELb0EEENS1_21CollectiveEpilogueFwdINS6_IJS8_SA_S9_EEENS6_IJNS7_ILi1EEESI_SI_EEESC_SE_Li128ELb1ELb1ELb0ELb0EEENS1_19SingleTileSchedulerILb1ELb0ELb1ELi128EEEEEEEEEvNT_6ParamsE)
        /*0134*/ 	.word	0x00000000


	//----- nvinfo : EIATTR_MIN_STACK_SIZE
	.align		4
.L_62:
        /*0138*/ 	.byte	0x04, 0x12
        /*013a*/ 	.short	(.L_64 - .L_63)
	.align		4
.L_63:
        /*013c*/ 	.word	index@(_ZN7cutlass13device_kernelIN5flash19enable_sm80_to_sm89INS1_16FlashAttnFwdSm80INS1_25CollectiveMainloopFwdSm80ILi4ELi1ELb0EN4cute5tupleIJNS5_1CILi128EEENS7_ILi64EEENS7_ILi96EEEEEELi96ENS_10bfloat16_tEfNS_4arch4Sm80ELb1ELb0ELb0ELb1ELb0ELb1ELb1ELb0EEENS1_21CollectiveEpilogueFwdINS6_IJS8_SA_S9_EEENS6_IJNS7_ILi1EEESI_SI_EEESC_SE_Li128ELb1ELb1ELb0ELb0EEENS1_19SingleTileSchedulerILb1ELb0ELb1ELi128EEEEEEEEEvNT_6ParamsE)
        /*0140*/ 	.word	0x00000000
.L_64:


//--------------------- .nv.compat                --------------------------
	.section	.nv.compat,"",@"SHT_CUDA_COMPAT_INFO"
	.align	4
        /*0000*/ 	.byte	0x02, 0x09, 0x01, 0x00, 0x02, 0x02, 0x01, 0x00, 0x02, 0x05, 0x05, 0x00, 0x03, 0x07, 0x01, 0x01
        /*0010*/ 	.byte	0x02, 0x03, 0x00, 0x00, 0x02, 0x06, 0x01, 0x00, 0x04, 0x0b, 0x08, 0x00, 0x09, 0x00, 0x00, 0x00
        /*0020*/ 	.byte	0x00, 0x00, 0x00, 0x00


//--------------------- .nv.info._ZN7cutlass13device_kernelIN5flash19enable_sm80_to_sm89INS1_16FlashAttnFwdSm80INS1_25CollectiveMainloopFwdSm80ILi4ELi1ELb0EN4cute5tupleIJNS5_1CILi128EEENS7_ILi64EEENS7_ILi96EEEEEELi96ENS_10bfloat16_tEfNS_4arch4Sm80ELb0ELb0ELb0ELb0ELb0ELb0ELb1ELb0EEENS1_21CollectiveEpilogueFwdINS6_IJS8_SA_S9_EEENS6_IJNS7_ILi1EEESI_SI_EEESC_SE_Li128ELb0ELb1ELb0ELb0EEENS1_19SingleTileSchedulerILb0ELb0ELb1ELi128EEEEEEEEEvNT_6ParamsE --------------------------
	.section	.nv.info._ZN7cutlass13device_kernelIN5flash19enable_sm80_to_sm89INS1_16FlashAttnFwdSm80INS1_25CollectiveMainloopFwdSm80ILi4ELi1ELb0EN4cute5tupleIJNS5_1CILi128EEENS7_ILi64EEENS7_ILi96EEEEEELi96ENS_10bfloat16_tEfNS_4arch4Sm80ELb0ELb0ELb0ELb0ELb0ELb0ELb1ELb0EEENS1_21CollectiveEpilogueFwdINS6_IJS8_SA_S9_EEENS6_IJNS7_ILi1EEESI_SI_EEESC_SE_Li128ELb0ELb1ELb0ELb0EEENS1_19SingleTileSchedulerILb0ELb0ELb1ELi128EEEEEEEEEvNT_6ParamsE,"",@"SHT_CUDA_INFO"
	.sectionflags	@""
	.align	4


	//----- nvinfo : EIATTR_CUDA_API_VERSION
	.align		4
        /*0000*/ 	.byte	0x04, 0x37
        /*0002*/ 	.short	(.L_66 - .L_65)
.L_65:
        /*0004*/ 	.word	0x00000082


	//----- nvinfo : EIATTR_KPARAM_INFO
	.align		4
.L_66:
        /*0008*/ 	.byte	0x04, 0x17
        /*000a*/ 	.short	(.L_68 - .L_67)
.L_67:
        /*000c*/ 	.word	0x00000000
        /*0010*/ 	.short	0x0000
        /*0012*/ 	.short	0x0000
        /*0014*/ 	.byte	0x00, 0xf0, 0x61, 0x10


	//----- nvinfo : EIATTR_SPARSE_MMA_MASK
	.align		4
.L_68:
        /*0018*/ 	.byte	0x03, 0x50
        /*001a*/ 	.short	0x0000


	//----- nvinfo : EIATTR_MAXREG_COUNT
	.align		4
        /*001c*/ 	.byte	0x03, 0x1b
        /*001e*/ 	.short	0x00ff


	//----- nvinfo : EIATTR_MERCURY_ISA_VERSION
	.align		4
        /*0020*/ 	.byte	0x03, 0x5f
        /*0022*/ 	.short	0x0101


	//----- nvinfo : EIATTR_VRC_CTA_INIT_COUNT
	.align		4
        /*0024*/ 	.byte	0x02, 0x4a
	.zero		1
	.zero		1


	//----- nvinfo : EIATTR_EXIT_INSTR_OFFSETS
	.align		4
        /*0028*/ 	.byte	0x04, 0x1c
        /*002a*/ 	.short	(.L_70 - .L_69)


	//   ....[0]....
.L_69:
        /*002c*/ 	.word	0x00000010


	//----- nvinfo : EIATTR_MAX_THREADS
	.align		4
.L_70:
        /*0030*/ 	.byte	0x04, 0x05
        /*0032*/ 	.short	(.L_72 - .L_71)
.L_71:
        /*0034*/ 	.word	0x00000080
        /*0038*/ 	.word	0x00000001
        /*003c*/ 	.word	0x00000001


	//----- nvinfo : EIATTR_CBANK_PARAM_SIZE
	.align		4
.L_72:
        /*0040*/ 	.byte	0x03, 0x19
        /*0042*/ 	.short	0x0418


	//----- nvinfo : EIATTR_PARAM_CBANK
	.align		4
        /*0044*/ 	.byte	0x04, 0x0a
        /*0046*/ 	.short	(.L_74 - .L_73)
	.align		4
.L_73:
        /*0048*/ 	.word	index@(.nv.constant0._ZN7cutlass13device_kernelIN5flash19enable_sm80_to_sm89INS1_16FlashAttnFwdSm80INS1_25CollectiveMainloopFwdSm80ILi4ELi1ELb0EN4cute5tupleIJNS5_1CILi128EEENS7_ILi64EEENS7_ILi96EEEEEELi96ENS_10bfloat16_tEfNS_4arch4Sm80ELb0ELb0ELb0ELb0ELb0ELb0ELb1ELb0EEENS1_21CollectiveEpilogueFwdINS6_IJS8_SA_S9_EEENS6_IJNS7_ILi1EEESI_SI_EEESC_SE_Li128ELb0ELb1ELb0ELb0EEENS1_19SingleTileSchedulerILb0ELb0ELb1ELi128EEEEEEEEEvNT_6ParamsE)
        /*004c*/ 	.short	0x0380
        /*004e*/ 	.short	0x0418


	//----- nvinfo : EIATTR_SW_WAR
	.align		4
.L_74:
        /*0050*/ 	.byte	0x04, 0x36
        /*0052*/ 	.short	(.L_76 - .L_75)
.L_75:
        /*0054*/ 	.word	0x00000008
.L_76:


//--------------------- .nv.info._ZN7cutlass13device_kernelIN5flash19enable_sm80_to_sm89INS1_16FlashAttnFwdSm80INS1_25CollectiveMainloopFwdSm80ILi4ELi1ELb0EN4cute5tupleIJNS5_1CILi128EEENS7_ILi64EEENS7_ILi96EEEEEELi96ENS_10bfloat16_tEfNS_4arch4Sm80ELb0ELb0ELb0ELb1ELb0ELb0ELb1ELb0EEENS1_21CollectiveEpilogueFwdINS6_IJS8_SA_S9_EEENS6_IJNS7_ILi1EEESI_SI_EEESC_SE_Li128ELb1ELb1ELb0ELb0EEENS1_19SingleTileSchedulerILb1ELb0ELb1ELi128EEEEEEEEEvNT_6ParamsE --------------------------
	.section	.nv.info._ZN7cutlass13device_kernelIN5flash19enable_sm80_to_sm89INS1_16FlashAttnFwdSm80INS1_25CollectiveMainloopFwdSm80ILi4ELi1ELb0EN4cute5tupleIJNS5_1CILi128EEENS7_ILi64EEENS7_ILi96EEEEEELi96ENS_10bfloat16_tEfNS_4arch4Sm80ELb0ELb0ELb0ELb1ELb0ELb0ELb1ELb0EEENS1_21CollectiveEpilogueFwdINS6_IJS8_SA_S9_EEENS6_IJNS7_ILi1EEESI_SI_EEESC_SE_Li128ELb1ELb1ELb0ELb0EEENS1_19SingleTileSchedulerILb1ELb0ELb1ELi128EEEEEEEEEvNT_6ParamsE,"",@"SHT_CUDA_INFO"
	.sectionflags	@""
	.align	4


	//----- nvinfo : EIATTR_CUDA_API_VERSION
	.align		4
        /*0000*/ 	.byte	0x04, 0x37
        /*0002*/ 	.short	(.L_78 - .L_77)
.L_77:
        /*0004*/ 	.word	0x00000082


	//----- nvinfo : EIATTR_KPARAM_INFO
	.align		4
.L_78:
        /*0008*/ 	.byte	0x04, 0x17
        /*000a*/ 	.short	(.L_80 - .L_79)
.L_79:
        /*000c*/ 	.word	0x00000000
        /*0010*/ 	.short	0x0000
        /*0012*/ 	.short	0x0000
        /*0014*/ 	.byte	0x00, 0xf0, 0x61, 0x10


	//----- nvinfo : EIATTR_SPARSE_MMA_MASK
	.align		4
.L_80:
        /*0018*/ 	.byte	0x03, 0x50
        /*001a*/ 	.short	0x0000


	//----- nvinfo : EIATTR_MAXREG_COUNT
	.align		4
        /*001c*/ 	.byte	0x03, 0x1b
        /*001e*/ 	.short	0x00ff


	//----- nvinfo : EIATTR_MERCURY_ISA_VERSION
	.align		4
        /*0020*/ 	.byte	0x03, 0x5f
        /*0022*/ 	.short	0x0101


	//----- nvinfo : EIATTR_VRC_CTA_INIT_COUNT
	.align		4
        /*0024*/ 	.byte	0x02, 0x4a
	.zero		1
	.zero		1


	//----- nvinfo : EIATTR_EXIT_INSTR_OFFSETS
	.align		4
        /*0028*/ 	.byte	0x04, 0x1c
        /*002a*/ 	.short	(.L_82 - .L_81)


	//   ....[0]....
.L_81:
        /*002c*/ 	.word	0x00000010


	//----- nvinfo : EIATTR_MAX_THREADS
	.align		4
.L_82:
        /*0030*/ 	.byte	0x04, 0x05
        /*0032*/ 	.short	(.L_84 - .L_83)
.L_83:
        /*0034*/ 	.word	0x00000080
        /*0038*/ 	.word	0x00000001
        /*003c*/ 	.word	0x00000001


	//----- nvinfo : EIATTR_CBANK_PARAM_SIZE
	.align		4
.L_84:
        /*0040*/ 	.byte	0x03, 0x19
        /*0042*/ 	.short	0x0418


	//----- nvinfo : EIATTR_PARAM_CBANK
	.align		4
        /*0044*/ 	.byte	0x04, 0x0a
        /*0046*/ 	.short	(.L_86 - .L_85)
	.align		4
.L_85:
        /*0048*/ 	.word	index@(.nv.constant0._ZN7cutlass13device_kernelIN5flash19enable_sm80_to_sm89INS1_16FlashAttnFwdSm80INS1_25CollectiveMainloopFwdSm80ILi4ELi1ELb0EN4cute5tupleIJNS5_1CILi128EEENS7_ILi64EEENS7_ILi96EEEEEELi96ENS_10bfloat16_tEfNS_4arch4Sm80ELb0ELb0ELb0ELb1ELb0ELb0ELb1ELb0EEENS1_21CollectiveEpilogueFwdINS6_IJS8_SA_S9_EEENS6_IJNS7_ILi1EEESI_SI_EEESC_SE_Li128ELb1ELb1ELb0ELb0EEENS1_19SingleTileSchedulerILb1ELb0ELb1ELi128EEEEEEEEEvNT_6ParamsE)
        /*004c*/ 	.short	0x0380
        /*004e*/ 	.short	0x0418


	//----- nvinfo : EIATTR_SW_WAR
	.align		4
.L_86:
        /*0050*/ 	.byte	0x04, 0x36
        /*0052*/ 	.short	(.L_88 - .L_87)
.L_87:
        /*0054*/ 	.word	0x00000008
.L_88:


//--------------------- .nv.info._ZN7cutlass13device_kernelIN5flash19enable_sm80_to_sm89INS1_16FlashAttnFwdSm80INS1_25CollectiveMainloopFwdSm80ILi4ELi1ELb0EN4cute5tupleIJNS5_1CILi128EEENS7_ILi64EEENS7_ILi96EEEEEELi96ENS_10bfloat16_tEfNS_4arch4Sm80ELb0ELb0ELb0ELb1ELb0ELb1ELb1ELb0EEENS1_21CollectiveEpilogueFwdINS6_IJS8_SA_S9_EEENS6_IJNS7_ILi1EEESI_SI_EEESC_SE_Li128ELb1ELb1ELb0ELb0EEENS1_19SingleTileSchedulerILb1ELb0ELb1ELi128EEEEEEEEEvNT_6ParamsE --------------------------
	.section	.nv.info._ZN7cutlass13device_kernelIN5flash19enable_sm80_to_sm89INS1_16FlashAttnFwdSm80INS1_25CollectiveMainloopFwdSm80ILi4ELi1ELb0EN4cute5tupleIJNS5_1CILi128EEENS7_ILi64EEENS7_ILi96EEEEEELi96ENS_10bfloat16_tEfNS_4arch4Sm80ELb0ELb0ELb0ELb1ELb0ELb1ELb1ELb0EEENS1_21CollectiveEpilogueFwdINS6_IJS8_SA_S9_EEENS6_IJNS7_ILi1EEESI_SI_EEESC_SE_Li128ELb1ELb1ELb0ELb0EEENS1_19SingleTileSchedulerILb1ELb0ELb1ELi128EEEEEEEEEvNT_6ParamsE,"",@"SHT_CUDA_INFO"
	.sectionflags	@""
	.align	4


	//----- nvinfo : EIATTR_CUDA_API_VERSION
	.align		4
        /*0000*/ 	.byte	0x04, 0x37
        /*0002*/ 	.short	(.L_90 - .L_89)
.L_89:
        /*0004*/ 	.word	0x00000082


	//----- nvinfo : EIATTR_KPARAM_INFO
	.align		4
.L_90:
        /*0008*/ 	.byte	0x04, 0x17
        /*000a*/ 	.short	(.L_92 - .L_91)
.L_91:
        /*000c*/ 	.word	0x00000000
        /*0010*/ 	.short	0x0000
        /*0012*/ 	.short	0x0000
        /*0014*/ 	.byte	0x00, 0xf0, 0x61, 0x10


	//----- nvinfo : EIATTR_SPARSE_MMA_MASK
	.align		4
.L_92:
        /*0018*/ 	.byte	0x03, 0x50
        /*001a*/ 	.short	0x0000


	//----- nvinfo : EIATTR_MAXREG_COUNT
	.align		4
        /*001c*/ 	.byte	0x03, 0x1b
        /*001e*/ 	.short	0x00ff


	//----- nvinfo : EIATTR_MERCURY_ISA_VERSION
	.align		4
        /*0020*/ 	.byte	0x03, 0x5f
        /*0022*/ 	.short	0x0101


	//----- nvinfo : EIATTR_VRC_CTA_INIT_COUNT
	.align		4
        /*0024*/ 	.byte	0x02, 0x4a
	.zero		1
	.zero		1


	//----- nvinfo : EIATTR_EXIT_INSTR_OFFSETS
	.align		4
        /*0028*/ 	.byte	0x04, 0x1c
        /*002a*/ 	.short	(.L_94 - .L_93)


	//   ....[0]....
.L_93:
        /*002c*/ 	.word	0x00000010


	//----- nvinfo : EIATTR_MAX_THREADS
	.align		4
.L_94:
        /*0030*/ 	.byte	0x04, 0x05
        /*0032*/ 	.short	(.L_96 - .L_95)
.L_95:
        /*0034*/ 	.word	0x00000080
        /*0038*/ 	.word	0x00000001
        /*003c*/ 	.word	0x00000001


	//----- nvinfo : EIATTR_CBANK_PARAM_SIZE
	.align		4
.L_96:
        /*0040*/ 	.byte	0x03, 0x19
        /*0042*/ 	.short	0x0418


	//----- nvinfo : EIATTR_PARAM_CBANK
	.align		4
        /*0044*/ 	.byte	0x04, 0x0a
        /*0046*/ 	.short	(.L_98 - .L_97)
	.align		4
.L_97:
        /*0048*/ 	.word	index@(.nv.constant0._ZN7cutlass13device_kernelIN5flash19enable_sm80_to_sm89INS1_16FlashAttnFwdSm80INS1_25CollectiveMainloopFwdSm80ILi4ELi1ELb0EN4cute5tupleIJNS5_1CILi128EEENS7_ILi64EEENS7_ILi96EEEEEELi96ENS_10bfloat16_tEfNS_4arch4Sm80ELb0ELb0ELb0ELb1ELb0ELb1ELb1ELb0EEENS1_21CollectiveEpilogueFwdINS6_IJS8_SA_S9_EEENS6_IJNS7_ILi1EEESI_SI_EEESC_SE_Li128ELb1ELb1ELb0ELb0EEENS1_19SingleTileSchedulerILb1ELb0ELb1ELi128EEEEEEEEEvNT_6ParamsE)
        /*004c*/ 	.short	0x0380
        /*004e*/ 	.short	0x0418


	//----- nvinfo : EIATTR_SW_WAR
	.align		4
.L_98:
        /*0050*/ 	.byte	0x04, 0x36
        /*0052*/ 	.short	(.L_100 - .L_99)
.L_99:
        /*0054*/ 	.word	0x00000008
.L_100:


//--------------------- .nv.info._ZN7cutlass13device_kernelIN5flash19enable_sm80_to_sm89INS1_16FlashAttnFwdSm80INS1_25CollectiveMainloopFwdSm80ILi4ELi1ELb0EN4cute5tupleIJNS5_1CILi128EEENS7_ILi48EEENS7_ILi96EEEEEELi96ENS_10bfloat16_tEfNS_4arch4Sm80ELb0ELb1ELb0ELb0ELb0ELb0ELb1ELb0EEENS1_21CollectiveEpilogueFwdINS6_IJS8_SA_S9_EEENS6_IJNS7_ILi1EEESI_SI_EEESC_SE_Li128ELb0ELb1ELb0ELb0EEENS1_19SingleTileSchedulerILb0ELb0ELb1ELi128EEEEEEEEEvNT_6ParamsE --------------------------
	.section	.nv.info._ZN7cutlass13device_kernelIN5flash19enable_sm80_to_sm89INS1_16FlashAttnFwdSm80INS1_25CollectiveMainloopFwdSm80ILi4ELi1ELb0EN4cute5tupleIJNS5_1CILi128EEENS7_ILi48EEENS7_ILi96EEEEEELi96ENS_10bfloat16_tEfNS_4arch4Sm80ELb0ELb1ELb0ELb0ELb0ELb0ELb1ELb0EEENS1_21CollectiveEpilogueFwdINS6_IJS8_SA_S9_EEENS6_IJNS7_ILi1EEESI_SI_EEESC_SE_Li128ELb0ELb1ELb0ELb0EEENS1_19SingleTileSchedulerILb0ELb0ELb1ELi128EEEEEEEEEvNT_6ParamsE,"",@"SHT_CUDA_INFO"
	.sectionflags	@""
	.align	4


	//----- nvinfo : EIATTR_CUDA_API_VERSION
	.align		4
        /*0000*/ 	.byte	0x04, 0x37
        /*0002*/ 	.short	(.L_102 - .L_101)
.L_101:
        /*0004*/ 	.word	0x00000082


	//----- nvinfo : EIATTR_KPARAM_INFO
	.align		4
.L_102:
        /*0008*/ 	.byte	0x04, 0x17
        /*000a*/ 	.short	(.L_104 - .L_103)
.L_103:
        /*000c*/ 	.word	0x00000000
        /*0010*/ 	.short	0x0000
        /*0012*/ 	.short	0x0000
        /*0014*/ 	.byte	0x00, 0xf0, 0x61, 0x10


	//----- nvinfo : EIATTR_SPARSE_MMA_MASK
	.align		4
.L_104:
        /*0018*/ 	.byte	0x03, 0x50
        /*001a*/ 	.short	0x0000


	//----- nvinfo : EIATTR_MAXREG_COUNT
	.align		4
        /*001c*/ 	.byte	0x03, 0x1b
        /*001e*/ 	.short	0x00ff


	//----- nvinfo : EIATTR_MERCURY_ISA_VERSION
	.align		4
        /*0020*/ 	.byte	0x03, 0x5f
        /*0022*/ 	.short	0x0101


	//----- nvinfo : EIATTR_VRC_CTA_INIT_COUNT
	.align		4
        /*0024*/ 	.byte	0x02, 0x4a
	.zero		1
	.zero		1


	//----- nvinfo : EIATTR_EXIT_INSTR_OFFSETS
	.align		4
        /*0028*/ 	.byte	0x04, 0x1c
        /*002a*/ 	.short	(.L_106 - .L_105)


	//   ....[0]....
.L_105:
        /*002c*/ 	.word	0x00000010


	//----- nvinfo : EIATTR_MAX_THREADS
	.align		4
.L_106:
        /*0030*/ 	.byte	0x04, 0x05
        /*0032*/ 	.short	(.L_108 - .L_107)
.L_107:
        /*0034*/ 	.word	0x00000080
        /*0038*/ 	.word	0x00000001
        /*003c*/ 	.word	0x00000001


	//----- nvinfo : EIATTR_CBANK_PARAM_SIZE
	.align		4
.L_108:
        /*0040*/ 	.byte	0x03, 0x19
        /*0042*/ 	.short	0x0418


	//----- nvinfo : EIATTR_PARAM_CBANK
	.align		4
        /*0044*/ 	.byte	0x04, 0x0a
        /*0046*/ 	.short	(.L_110 - .L_109)
	.align		4
.L_109:
        /*0048*/ 	.word	index@(.nv.constant0._ZN7cutlass13device_kernelIN5flash19enable_sm80_to_sm89INS1_16FlashAttnFwdSm80INS1_25CollectiveMainloopFwdSm80ILi4ELi1ELb0EN4cute5tupleIJNS5_1CILi128EEENS7_ILi48EEENS7_ILi96EEEEEELi96ENS_10bfloat16_tEfNS_4arch4Sm80ELb0ELb1ELb0ELb0ELb0ELb0ELb1ELb0EEENS1_21CollectiveEpilogueFwdINS6_IJS8_SA_S9_EEENS6_IJNS7_ILi1EEESI_SI_EEESC_SE_Li128ELb0ELb1ELb0ELb0EEENS1_19SingleTileSchedulerILb0ELb0ELb1ELi128EEEEEEEEEvNT_6ParamsE)
        /*004c*/ 	.short	0x0380
        /*004e*/ 	.short	0x0418


	//----- nvinfo : EIATTR_SW_WAR
	.align		4
.L_110:
        /*0050*/ 	.byte	0x04, 0x36
        /*0052*/ 	.short	(.L_112 - .L_111)
.L_111:
        /*0054*/ 	.word	0x00000008
.L_112:


//--------------------- .nv.info._ZN7cutlass13device_kernelIN5flash19enable_sm80_to_sm89INS1_16FlashAttnFwdSm80INS1_25CollectiveMainloopFwdSm80ILi4ELi1ELb0EN4cute5tupleIJNS5_1CILi128EEENS7_ILi48EEENS7_ILi96EEEEEELi96ENS_10bfloat16_tEfNS_4arch4Sm80ELb0ELb1ELb0ELb1ELb0ELb0ELb1ELb0EEENS1_21CollectiveEpilogueFwdINS6_IJS8_SA_S9_EEENS6_IJNS7_ILi1EEESI_SI_EEESC_SE_Li128ELb1ELb1ELb0ELb0EEENS1_19SingleTileSchedulerILb1ELb0ELb1ELi128EEEEEEEEEvNT_6ParamsE --------------------------
	.section	.nv.info._ZN7cutlass13device_kernelIN5flash19enable_sm80_to_sm89INS1_16FlashAttnFwdSm80INS1_25CollectiveMainloopFwdSm80ILi4ELi1ELb0EN4cute5tupleIJNS5_1CILi128EEENS7_ILi48EEENS7_ILi96EEEEEELi96ENS_10bfloat16_tEfNS_4arch4Sm80ELb0ELb1ELb0ELb1ELb0ELb0ELb1ELb0EEENS1_21CollectiveEpilogueFwdINS6_IJS8_SA_S9_EEENS6_IJNS7_ILi1EEESI_SI_EEESC_SE_Li128ELb1ELb1ELb0ELb0EEENS1_19SingleTileSchedulerILb1ELb0ELb1ELi128EEEEEEEEEvNT_6ParamsE,"",@"SHT_CUDA_INFO"
	.sectionflags	@""
	.align	4


	//----- nvinfo : EIATTR_CUDA_API_VERSION
	.align		4
        /*0000*/ 	.byte	0x04, 0x37
        /*0002*/ 	.short	(.L_114 - .L_113)
.L_113:
        /*0004*/ 	.word	0x00000082


	//----- nvinfo : EIATTR_KPARAM_INFO
	.align		4
.L_114:
        /*0008*/ 	.byte	0x04, 0x17
        /*000a*/ 	.short	(.L_116 - .L_115)
.L_115:
        /*000c*/ 	.word	0x00000000
        /*0010*/ 	.short	0x0000
        /*0012*/ 	.short	0x0000
        /*0014*/ 	.byte	0x00, 0xf0, 0x61, 0x10


	//----- nvinfo : EIATTR_SPARSE_MMA_MASK
	.align		4
.L_116:
        /*0018*/ 	.byte	0x03, 0x50
        /*001a*/ 	.short	0x0000


	//----- nvinfo : EIATTR_MAXREG_COUNT
	.align		4
        /*001c*/ 	.byte	0x03, 0x1b
        /*001e*/ 	.short	0x00ff


	//----- nvinfo : EIATTR_MERCURY_ISA_VERSION
	.align		4
        /*0020*/ 	.byte	0x03, 0x5f
        /*0022*/ 	.short	0x0101


	//----- nvinfo : EIATTR_VRC_CTA_INIT_COUNT
	.align		4
        /*0024*/ 	.byte	0x02, 0x4a
	.zero		1
	.zero		1


	//----- nvinfo : EIATTR_EXIT_INSTR_OFFSETS
	.align		4
        /*0028*/ 	.byte	0x04, 0x1c
        /*002a*/ 	.short	(.L_118 - .L_117)


	//   ....[0]....
.L_117:
        /*002c*/ 	.word	0x00000010


	//----- nvinfo : EIATTR_MAX_THREADS
	.align		4
.L_118:
        /*0030*/ 	.byte	0x04, 0x05
        /*0032*/ 	.short	(.L_120 - .L_119)
.L_119:
        /*0034*/ 	.word	0x00000080
        /*0038*/ 	.word	0x00000001
        /*003c*/ 	.word	0x00000001


	//----- nvinfo : EIATTR_CBANK_PARAM_SIZE
	.align		4
.L_120:
        /*0040*/ 	.byte	0x03, 0x19
        /*0042*/ 	.short	0x0418


	//----- nvinfo : EIATTR_PARAM_CBANK
	.align		4
        /*0044*/ 	.byte	0x04, 0x0a
        /*0046*/ 	.short	(.L_122 - .L_121)
	.align		4
.L_121:
        /*0048*/ 	.word	index@(.nv.constant0._ZN7cutlass13device_kernelIN5flash19enable_sm80_to_sm89INS1_16FlashAttnFwdSm80INS1_25CollectiveMainloopFwdSm80ILi4ELi1ELb0EN4cute5tupleIJNS5_1CILi128EEENS7_ILi48EEENS7_ILi96EEEEEELi96ENS_10bfloat16_tEfNS_4arch4Sm80ELb0ELb1ELb0ELb1ELb0ELb0ELb1ELb0EEENS1_21CollectiveEpilogueFwdINS6_IJS8_SA_S9_EEENS6_IJNS7_ILi1EEESI_SI_EEESC_SE_Li128ELb1ELb1ELb0ELb0EEENS1_19SingleTileSchedulerILb1ELb0ELb1ELi128EEEEEEEEEvNT_6ParamsE)
        /*004c*/ 	.short	0x0380
        /*004e*/ 	.short	0x0418


	//----- nvinfo : EIATTR_SW_WAR
	.align		4
.L_122:
        /*0050*/ 	.byte	0x04, 0x36
        /*0052*/ 	.short	(.L_124 - .L_123)
.L_123:
        /*0054*/ 	.word	0x00000008
.L_124:


//--------------------- .nv.info._ZN7cutlass13device_kernelIN5flash19enable_sm80_to_sm89INS1_16FlashAttnFwdSm80INS1_25CollectiveMainloopFwdSm80ILi4ELi1ELb0EN4cute5tupleIJNS5_1CILi128EEENS7_ILi48EEENS7_ILi96EEEEEELi96ENS_10bfloat16_tEfNS_4arch4Sm80ELb0ELb1ELb0ELb1ELb0ELb1ELb1ELb0EEENS1_21CollectiveEpilogueFwdINS6_IJS8_SA_S9_EEENS6_IJNS7_ILi1EEESI_SI_EEESC_SE_Li128ELb1ELb1ELb0ELb0EEENS1_19SingleTileSchedulerILb1ELb0ELb1ELi128EEEEEEEEEvNT_6ParamsE --------------------------
	.section	.nv.info._ZN7cutlass13device_kernelIN5flash19enable_sm80_to_sm89INS1_16FlashAttnFwdSm80INS1_25CollectiveMainloopFwdSm80ILi4ELi1ELb0EN4cute5tupleIJNS5_1CILi128EEENS7_ILi48EEENS7_ILi96EEEEEELi96ENS_10bfloat16_tEfNS_4arch4Sm80ELb0ELb1ELb0ELb1ELb0ELb1ELb1ELb0EEENS1_21CollectiveEpilogueFwdINS6_IJS8_SA_S9_EEENS6_IJNS7_ILi1EEESI_SI_EEESC_SE_Li128ELb1ELb1ELb0ELb0EEENS1_19SingleTileSchedulerILb1ELb0ELb1ELi128EEEEEEEEEvNT_6ParamsE,"",@"SHT_CUDA_INFO"
	.sectionflags	@""
	.align	4


	//----- nvinfo : EIATTR_CUDA_API_VERSION
	.align		4
        /*0000*/ 	.byte	0x04, 0x37
        /*0002*/ 	.short	(.L_126 - .L_125)
.L_125:
        /*0004*/ 	.word	0x00000082


	//----- nvinfo : EIATTR_KPARAM_INFO
	.align		4
.L_126:
        /*0008*/ 	.byte	0x04, 0x17
        /*000a*/ 	.short	(.L_128 - .L_127)
.L_127:
        /*000c*/ 	.word	0x00000000
        /*0010*/ 	.short	0x0000
        /*0012*/ 	.short	0x0000
        /*0014*/ 	.byte	0x00, 0xf0, 0x61, 0x10


	//----- nvinfo : EIATTR_SPARSE_MMA_MASK
	.align		4
.L_128:
        /*0018*/ 	.byte	0x03, 0x50
        /*001a*/ 	.short	0x0000


	//----- nvinfo : EIATTR_MAXREG_COUNT
	.align		4
        /*001c*/ 	.byte	0x03, 0x1b
        /*001e*/ 	.short	0x00ff


	//----- nvinfo : EIATTR_MERCURY_ISA_VERSION
	.align		4
        /*0020*/ 	.byte	0x03, 0x5f
        /*0022*/ 	.short	0x0101


	//----- nvinfo : EIATTR_VRC_CTA_INIT_COUNT
	.align		4
        /*0024*/ 	.byte	0x02, 0x4a
	.zero		1
	.zero		1


	//----- nvinfo : EIATTR_EXIT_INSTR_OFFSETS
	.align		4
        /*0028*/ 	.byte	0x04, 0x1c
        /*002a*/ 	.short	(.L_130 - .L_129)


	//   ....[0]....
.L_129:
        /*002c*/ 	.word	0x00000010


	//----- nvinfo : EIATTR_MAX_THREADS
	.align		4
.L_130:
        /*0030*/ 	.byte	0x04, 0x05
        /*0032*/ 	.short	(.L_132 - .L_131)
.L_131:
        /*0034*/ 	.word	0x00000080
        /*0038*/ 	.word	0x00000001
        /*003c*/ 	.word	0x00000001


	//----- nvinfo : EIATTR_CBANK_PARAM_SIZE
	.align		4
.L_132:
        /*0040*/ 	.byte	0x03, 0x19
        /*0042*/ 	.short	0x0418


	//----- nvinfo : EIATTR_PARAM_CBANK
	.align		4
        /*0044*/ 	.byte	0x04, 0x0a
        /*0046*/ 	.short	(.L_134 - .L_133)
	.align		4
.L_133:
        /*0048*/ 	.word	index@(.nv.constant0._ZN7cutlass13device_kernelIN5flash19enable_sm80_to_sm89INS1_16FlashAttnFwdSm80INS1_25CollectiveMainloopFwdSm80ILi4ELi1ELb0EN4cute5tupleIJNS5_1CILi128EEENS7_ILi48EEENS7_ILi96EEEEEELi96ENS_10bfloat16_tEfNS_4arch4Sm80ELb0ELb1ELb0ELb1ELb0ELb1ELb1ELb0EEENS1_21CollectiveEpilogueFwdINS6_IJS8_SA_S9_EEENS6_IJNS7_ILi1EEESI_SI_EEESC_SE_Li128ELb1ELb1ELb0ELb0EEENS1_19SingleTileSchedulerILb1ELb0ELb1ELi128EEEEEEEEEvNT_6ParamsE)
        /*004c*/ 	.short	0x0380
        /*004e*/ 	.short	0x0418


	//----- nvinfo : EIATTR_SW_WAR
	.align		4
.L_134:
        /*0050*/ 	.byte	0x04, 0x36
        /*0052*/ 	.short	(.L_136 - .L_135)
.L_135:
        /*0054*/ 	.word	0x00000008
.L_136:


//--------------------- .nv.info._ZN7cutlass13device_kernelIN5flash19enable_sm80_to_sm89INS1_16FlashAttnFwdSm80INS1_25CollectiveMainloopFwdSm80ILi4ELi1ELb0EN4cute5tupleIJNS5_1CILi128EEENS7_ILi64EEENS7_ILi96EEEEEELi96ENS_10bfloat16_tEfNS_4arch4Sm80ELb1ELb0ELb0ELb0ELb0ELb0ELb1ELb0EEENS1_21CollectiveEpilogueFwdINS6_IJS8_SA_S9_EEENS6_IJNS7_ILi1EEESI_SI_EEESC_SE_Li128ELb0ELb1ELb0ELb0EEENS1_30DynamicPersistentTileSchedulerILi128ELi128ELb0ELb1ELb0EEEEEEEEEvNT_6ParamsE --------------------------
	.section	.nv.info._ZN7cutlass13device_kernelIN5flash19enable_sm80_to_sm89INS1_16FlashAttnFwdSm80INS1_25CollectiveMainloopFwdSm80ILi4ELi1ELb0EN4cute5tupleIJNS5_1CILi128EEENS7_ILi64EEENS7_ILi96EEEEEELi96ENS_10bfloat16_tEfNS_4arch4Sm80ELb1ELb0ELb0ELb0ELb0ELb0ELb1ELb0EEENS1_21CollectiveEpilogueFwdINS6_IJS8_SA_S9_EEENS6_IJNS7_ILi1EEESI_SI_EEESC_SE_Li128ELb0ELb1ELb0ELb0EEENS1_30DynamicPersistentTileSchedulerILi128ELi128ELb0ELb1ELb0EEEEEEEEEvNT_6ParamsE,"",@"SHT_CUDA_INFO"
	.sectionflags	@""
	.align	4


	//----- nvinfo : EIATTR_CUDA_API_VERSION
	.align		4
        /*0000*/ 	.byte	0x04, 0x37
        /*0002*/ 	.short	(.L_138 - .L_137)
.L_137:
        /*0004*/ 	.word	0x00000082


	//----- nvinfo : EIATTR_KPARAM_INFO
	.align		4
.L_138:
        /*0008*/ 	.byte	0x04, 0x17
        /*000a*/ 	.short	(.L_140 - .L_139)
.L_139:
        /*000c*/ 	.word	0x00000000
        /*0010*/ 	.short	0x0000
        /*0012*/ 	.short	0x0000
        /*0014*/ 	.byte	0x00, 0xf0, 0xa1, 0x10


	//----- nvinfo : EIATTR_SPARSE_MMA_MASK
	.align		4
.L_140:
        /*0018*/ 	.byte	0x03, 0x50
        /*001a*/ 	.short	0x0000


	//----- nvinfo : EIATTR_MAXREG_COUNT
	.align		4
        /*001c*/ 	.byte	0x03, 0x1b
        /*001e*/ 	.short	0x00ff


	//----- nvinfo : EIATTR_MERCURY_ISA_VERSION
	.align		4
        /*0020*/ 	.byte	0x03, 0x5f
        /*0022*/ 	.short	0x0101


	//----- nvinfo : EIATTR_VRC_CTA_INIT_COUNT
	.align		4
        /*0024*/ 	.byte	0x02, 0x4a
	.zero		1
	.zero		1


	//----- nvinfo : EIATTR_EXIT_INSTR_OFFSETS
	.align		4
        /*0028*/ 	.byte	0x04, 0x1c
        /*002a*/ 	.short	(.L_142 - .L_141)


	//   ....[0]....
.L_141:
        /*002c*/ 	.word	0x00000010


	//----- nvinfo : EIATTR_MAX_THREADS
	.align		4
.L_142:
        /*0030*/ 	.byte	0x04, 0x05
        /*0032*/ 	.short	(.L_144 - .L_143)
.L_143:
        /*0034*/ 	.word	0x00000080
        /*0038*/ 	.word	0x00000001
        /*003c*/ 	.word	0x00000001


	//----- nvinfo : EIATTR_CBANK_PARAM_SIZE
	.align		4
.L_144:
        /*0040*/ 	.byte	0x03, 0x19
        /*0042*/ 	.short	0x0428


	//----- nvinfo : EIATTR_PARAM_CBANK
	.align		4
        /*0044*/ 	.byte	0x04, 0x0a
        /*0046*/ 	.short	(.L_146 - .L_145)
	.align		4
.L_145:
        /*0048*/ 	.word	index@(.nv.constant0._ZN7cutlass13device_kernelIN5flash19enable_sm80_to_sm89INS1_16FlashAttnFwdSm80INS1_25CollectiveMainloopFwdSm80ILi4ELi1ELb0EN4cute5tupleIJNS5_1CILi128EEENS7_ILi64EEENS7_ILi96EEEEEELi96ENS_10bfloat16_tEfNS_4arch4Sm80ELb1ELb0ELb0ELb0ELb0ELb0ELb1ELb0EEENS1_21CollectiveEpilogueFwdINS6_IJS8_SA_S9_EEENS6_IJNS7_ILi1EEESI_SI_EEESC_SE_Li128ELb0ELb1ELb0ELb0EEENS1_30DynamicPersistentTileSchedulerILi128ELi128ELb0ELb1ELb0EEEEEEEEEvNT_6ParamsE)
        /*004c*/ 	.short	0x0380
        /*004e*/ 	.short	0x0428


	//----- nvinfo : EIATTR_SW_WAR
	.align		4
.L_146:
        /*0050*/ 	.byte	0x04, 0x36
        /*0052*/ 	.short	(.L_148 - .L_147)
.L_147:
        /*0054*/ 	.word	0x00000008
.L_148:


//--------------------- .nv.info._ZN7cutlass13device_kernelIN5flash19enable_sm80_to_sm89INS1_16FlashAttnFwdSm80INS1_25CollectiveMainloopFwdSm80ILi4ELi1ELb0EN4cute5tupleIJNS5_1CILi128EEENS7_ILi64EEENS7_ILi96EEEEEELi96ENS_10bfloat16_tEfNS_4arch4Sm80ELb1ELb0ELb0ELb1ELb0ELb0ELb1ELb0EEENS1_21CollectiveEpilogueFwdINS6_IJS8_SA_S9_EEENS6_IJNS7_ILi1EEESI_SI_EEESC_SE_Li128ELb1ELb1ELb0ELb0EEENS1_19SingleTileSchedulerILb1ELb0ELb1ELi128EEEEEEEEEvNT_6ParamsE --------------------------
	.section	.nv.info._ZN7cutlass13device_kernelIN5flash19enable_sm80_to_sm89INS1_16FlashAttnFwdSm80INS1_25CollectiveMainloopFwdSm80ILi4ELi1ELb0EN4cute5tupleIJNS5_1CILi128EEENS7_ILi64EEENS7_ILi96EEEEEELi96ENS_10bfloat16_tEfNS_4arch4Sm80ELb1ELb0ELb0ELb1ELb0ELb0ELb1ELb0EEENS1_21CollectiveEpilogueFwdINS6_IJS8_SA_S9_EEENS6_IJNS7_ILi1EEESI_SI_EEESC_SE_Li128ELb1ELb1ELb0ELb0EEENS1_19SingleTileSchedulerILb1ELb0ELb1ELi128EEEEEEEEEvNT_6ParamsE,"",@"SHT_CUDA_INFO"
	.sectionflags	@""
	.align	4


	//----- nvinfo : EIATTR_CUDA_API_VERSION
	.align		4
        /*0000*/ 	.byte	0x04, 0x37
        /*0002*/ 	.short	(.L_150 - .L_149)
.L_149:
        /*0004*/ 	.word	0x00000082


	//----- nvinfo : EIATTR_KPARAM_INFO
	.align		4
.L_150:
        /*0008*/ 	.byte	0x04, 0x17
        /*000a*/ 	.short	(.L_152 - .L_151)
.L_151:
        /*000c*/ 	.word	0x00000000
        /*0010*/ 	.short	0x0000
        /*0012*/ 	.short	0x0000
        /*0014*/ 	.byte	0x00, 0xf0, 0x61, 0x10


	//----- nvinfo : EIATTR_SPARSE_MMA_MASK
	.align		4
.L_152:
        /*0018*/ 	.byte	0x03, 0x50
        /*001a*/ 	.short	0x0000


	//----- nvinfo : EIATTR_MAXREG_COUNT
	.align		4
        /*001c*/ 	.byte	0x03, 0x1b
        /*001e*/ 	.short	0x00ff


	//----- nvinfo : EIATTR_MERCURY_ISA_VERSION
	.align		4
        /*0020*/ 	.byte	0x03, 0x5f
        /*0022*/ 	.short	0x0101


	//----- nvinfo : EIATTR_VRC_CTA_INIT_COUNT
	.align		4
        /*0024*/ 	.byte	0x02, 0x4a
	.zero		1
	.zero		1


	//----- nvinfo : EIATTR_EXIT_INSTR_OFFSETS
	.align		4
        /*0028*/ 	.byte	0x04, 0x1c
        /*002a*/ 	.short	(.L_154 - .L_153)


	//   ....[0]....
.L_153:
        /*002c*/ 	.word	0x00000010


	//----- nvinfo : EIATTR_MAX_THREADS
	.align		4
.L_154:
        /*0030*/ 	.byte	0x04, 0x05
        /*0032*/ 	.short	(.L_156 - .L_155)
.L_155:
        /*0034*/ 	.word	0x00000080
        /*0038*/ 	.word	0x00000001
        /*003c*/ 	.word	0x00000001


	//----- nvinfo : EIATTR_CBANK_PARAM_SIZE
	.align		4
.L_156:
        /*0040*/ 	.byte	0x03, 0x19
        /*0042*/ 	.short	0x0418


	//----- nvinfo : EIATTR_PARAM_CBANK
	.align		4
        /*0044*/ 	.byte	0x04, 0x0a
        /*0046*/ 	.short	(.L_158 - .L_157)
	.align		4
.L_157:
        /*0048*/ 	.word	index@(.nv.constant0._ZN7cutlass13device_kernelIN5flash19enable_sm80_to_sm89INS1_16FlashAttnFwdSm80INS1_25CollectiveMainloopFwdSm80ILi4ELi1ELb0EN4cute5tupleIJNS5_1CILi128EEENS7_ILi64EEENS7_ILi96EEEEEELi96ENS_10bfloat16_tEfNS_4arch4Sm80ELb1ELb0ELb0ELb1ELb0ELb0ELb1ELb0EEENS1_21CollectiveEpilogueFwdINS6_IJS8_SA_S9_EEENS6_IJNS7_ILi1EEESI_SI_EEESC_SE_Li128ELb1ELb1ELb0ELb0EEENS1_19SingleTileSchedulerILb1ELb0ELb1ELi128EEEEEEEEEvNT_6ParamsE)
        /*004c*/ 	.short	0x0380
        /*004e*/ 	.short	0x0418


	//----- nvinfo : EIATTR_SW_WAR
	.align		4
.L_158:
        /*0050*/ 	.byte	0x04, 0x36
        /*0052*/ 	.short	(.L_160 - .L_159)
.L_159:
        /*0054*/ 	.word	0x00000008
.L_160:


//--------------------- .nv.info._ZN7cutlass13device_kernelIN5flash19enable_sm80_to_sm89INS1_16FlashAttnFwdSm80INS1_25CollectiveMainloopFwdSm80ILi4ELi1ELb0EN4cute5tupleIJNS5_1CILi128EEENS7_ILi64EEENS7_ILi96EEEEEELi96ENS_10bfloat16_tEfNS_4arch4Sm80ELb1ELb0ELb0ELb1ELb0ELb1ELb1ELb0EEENS1_21CollectiveEpilogueFwdINS6_IJS8_SA_S9_EEENS6_IJNS7_ILi1EEESI_SI_EEESC_SE_Li128ELb1ELb1ELb0ELb0EEENS1_19SingleTileSchedulerILb1ELb0ELb1ELi128EEEEEEEEEvNT_6ParamsE --------------------------
	.section	.nv.info._ZN7cutlass13device_kernelIN5flash19enable_sm80_to_sm89INS1_16FlashAttnFwdSm80INS1_25CollectiveMainloopFwdSm80ILi4ELi1ELb0EN4cute5tupleIJNS5_1CILi128EEENS7_ILi64EEENS7_ILi96EEEEEELi96ENS_10bfloat16_tEfNS_4arch4Sm80ELb1ELb0ELb0ELb1ELb0ELb1ELb1ELb0EEENS1_21CollectiveEpilogueFwdINS6_IJS8_SA_S9_EEENS6_IJNS7_ILi1EEESI_SI_EEESC_SE_Li128ELb1ELb1ELb0ELb0EEENS1_19SingleTileSchedulerILb1ELb0ELb1ELi128EEEEEEEEEvNT_6ParamsE,"",@"SHT_CUDA_INFO"
	.sectionflags	@""
	.align	4


	//----- nvinfo : EIATTR_CUDA_API_VERSION
	.align		4
        /*0000*/ 	.byte	0x04, 0x37
        /*0002*/ 	.short	(.L_162 - .L_161)
.L_161:
        /*0004*/ 	.word	0x00000082


	//----- nvinfo : EIATTR_KPARAM_INFO
	.align		4
.L_162:
        /*0008*/ 	.byte	0x04, 0x17
        /*000a*/ 	.short	(.L_164 - .L_163)
.L_163:
        /*000c*/ 	.word	0x00000000
        /*0010*/ 	.short	0x0000
        /*0012*/ 	.short	0x0000
        /*0014*/ 	.byte	0x00, 0xf0, 0x61, 0x10


	//----- nvinfo : EIATTR_SPARSE_MMA_MASK
	.align		4
.L_164:
        /*0018*/ 	.byte	0x03, 0x50
        /*001a*/ 	.short	0x0000


	//----- nvinfo : EIATTR_MAXREG_COUNT
	.align		4
        /*001c*/ 	.byte	0x03, 0x1b
        /*001e*/ 	.short	0x00ff


	//----- nvinfo : EIATTR_MERCURY_ISA_VERSION
	.align		4
        /*0020*/ 	.byte	0x03, 0x5f
        /*0022*/ 	.short	0x0101


	//----- nvinfo : EIATTR_VRC_CTA_INIT_COUNT
	.align		4
        /*0024*/ 	.byte	0x02, 0x4a
	.zero		1
	.zero		1


	//----- nvinfo : EIATTR_EXIT_INSTR_OFFSETS
	.align		4
        /*0028*/ 	.byte	0x04, 0x1c
        /*002a*/ 	.short	(.L_166 - .L_165)


	//   ....[0]....
.L_165:
        /*002c*/ 	.word	0x00000010


	//----- nvinfo : EIATTR_MAX_THREADS
	.align		4
.L_166:
        /*0030*/ 	.byte	0x04, 0x05
        /*0032*/ 	.short	(.L_168 - .L_167)
.L_167:
        /*0034*/ 	.word	0x00000080
        /*0038*/ 	.word	0x00000001
        /*003c*/ 	.word	0x00000001


	//----- nvinfo : EIATTR_CBANK_PARAM_SIZE
	.align		4
.L_168:
        /*0040*/ 	.byte	0x03, 0x19
        /*0042*/ 	.short	0x0418


	//----- nvinfo : EIATTR_PARAM_CBANK
	.align		4
        /*0044*/ 	.byte	0x04, 0x0a
        /*0046*/ 	.short	(.L_170 - .L_169)
	.align		4
.L_169:
        /*0048*/ 	.word	index@(.nv.constant0._ZN7cutlass13device_kernelIN5flash19enable_sm80_to_sm89INS1_16FlashAttnFwdSm80INS1_25CollectiveMainloopFwdSm80ILi4ELi1ELb0EN4cute5tupleIJNS5_1CILi128EEENS7_ILi64EEENS7_ILi96EEEEEELi96ENS_10bfloat16_tEfNS_4arch4Sm80ELb1ELb0ELb0ELb1ELb0ELb1ELb1ELb0EEENS1_21CollectiveEpilogueFwdINS6_IJS8_SA_S9_EEENS6_IJNS7_ILi1EEESI_SI_EEESC_SE_Li128ELb1ELb1ELb0ELb0EEENS1_19SingleTileSchedulerILb1ELb0ELb1ELi128EEEEEEEEEvNT_6ParamsE)
        /*004c*/ 	.short	0x0380
        /*004e*/ 	.short	0x0418


	//----- nvinfo : EIATTR_SW_WAR
	.align		4
.L_170:
        /*0050*/ 	.byte	0x04, 0x36
        /*0052*/ 	.short	(.L_172 - .L_171)
.L_171:
        /*0054*/ 	.word	0x00000008
.L_172:


//--------------------- .nv.callgraph             --------------------------
	.section	.nv.callgraph,"",@"SHT_CUDA_CALLGRAPH"
	.align	4
	.sectionentsize	8
	.align		4
        /*0000*/ 	.word	0x00000000
	.align		4
        /*0004*/ 	.word	0xffffffff
	.align		4
        /*0008*/ 	.word	0x00000000
	.align		4
        /*000c*/ 	.word	0xfffffffe
	.align		4
        /*0010*/ 	.word	0x00000000
	.align		4
        /*0014*/ 	.word	0xfffffffd
	.align		4
        /*0018*/ 	.word	0x00000000
	.align		4
        /*001c*/ 	.word	0xfffffffc


//--------------------- .nv.constant4             --------------------------
	.section	.nv.constant4,"a",@progbits
	.align	8
	.align		8
.nv.constant4:
        /*0000*/ 	.dword	_ZN65_INTERNAL_5e04f295_29_flash_fwd_hdim96_bf16_sm80_cu_9d2915ae_35814cuda3std3__45__cpo5beginE
	.align		8
        /*0008*/ 	.dword	_ZN65_INTERNAL_5e04f295_29_flash_fwd_hdim96_bf16_sm80_cu_9d2915ae_35814cuda3std3__45__cpo3endE
	.align		8
        /*0010*/ 	.dword	_ZN65_INTERNAL_5e04f295_29_flash_fwd_hdim96_bf16_sm80_cu_9d2915ae_35814cuda3std3__45__cpo6cbeginE
	.align		8
        /*0018*/ 	.dword	_ZN65_INTERNAL_5e04f295_29_flash_fwd_hdim96_bf16_sm80_cu_9d2915ae_35814cuda3std3__45__cpo4cendE
	.align		8
        /*0020*/ 	.dword	_ZN65_INTERNAL_5e04f295_29_flash_fwd_hdim96_bf16_sm80_cu_9d2915ae_35814cuda3std3__467_GLOBAL__N__5e04f295_29_flash_fwd_hdim96_bf16_sm80_cu_9d2915ae_35816ignoreE
	.align		8
        /*0028*/ 	.dword	_ZN65_INTERNAL_5e04f295_29_flash_fwd_hdim96_bf16_sm80_cu_9d2915ae_35814cuda3std3__419piecewise_constructE
	.align		8
        /*0030*/ 	.dword	_ZN65_INTERNAL_5e04f295_29_flash_fwd_hdim96_bf16_sm80_cu_9d2915ae_35814cuda3std3__48in_placeE
	.align		8
        /*0038*/ 	.dword	_ZN65_INTERNAL_5e04f295_29_flash_fwd_hdim96_bf16_sm80_cu_9d2915ae_35814cuda3std6ranges3__45__cpo4swapE
	.align		8
        /*0040*/ 	.dword	_ZN65_INTERNAL_5e04f295_29_flash_fwd_hdim96_bf16_sm80_cu_9d2915ae_35814cuda3std6ranges3__45__cpo9iter_moveE
	.align		8
        /*0048*/ 	.dword	_ZN65_INTERNAL_5e04f295_29_flash_fwd_hdim96_bf16_sm80_cu_9d2915ae_35814cute7productE
	.align		8
        /*0050*/ 	.dword	_ZN65_INTERNAL_5e04f295_29_flash_fwd_hdim96_bf16_sm80_cu_9d2915ae_35814cute1_E


//--------------------- .text._ZN7cutlass13device_kernelIN5flash19enable_sm80_to_sm89INS1_16FlashAttnFwdSm80INS1_25CollectiveMainloopFwdSm80ILi4ELi1ELb0EN4cute5tupleIJNS5_1CILi128EEENS7_ILi64EEENS7_ILi96EEEEEELi96ENS_10bfloat16_tEfNS_4arch4Sm80ELb0ELb0ELb0ELb0ELb0ELb0ELb1ELb0EEENS1_21CollectiveEpilogueFwdINS6_IJS8_SA_S9_EEENS6_IJNS7_ILi1EEESI_SI_EEESC_SE_Li128ELb0ELb1ELb0ELb0EEENS1_19SingleTileSchedulerILb0ELb0ELb1ELi128EEEEEEEEEvNT_6ParamsE --------------------------
	.section	.text._ZN7cutlass13device_kernelIN5flash19enable_sm80_to_sm89INS1_16FlashAttnFwdSm80INS1_25CollectiveMainloopFwdSm80ILi4ELi1ELb0EN4cute5tupleIJNS5_1CILi128EEENS7_ILi64EEENS7_ILi96EEEEEELi96ENS_10bfloat16_tEfNS_4arch4Sm80ELb0ELb0ELb0ELb0ELb0ELb0ELb1ELb0EEENS1_21CollectiveEpilogueFwdINS6_IJS8_SA_S9_EEENS6_IJNS7_ILi1EEESI_SI_EEESC_SE_Li128ELb0ELb1ELb0ELb0EEENS1_19SingleTileSchedulerILb0ELb0ELb1ELi128EEEEEEEEEvNT_6ParamsE,"ax",@progbits
	.align	128
.text._ZN7cutlass13device_kernelIN5flash19enable_sm80_to_sm89INS1_16FlashAttnFwdSm80INS1_25CollectiveMainloopFwdSm80ILi4ELi1ELb0EN4cute5tupleIJNS5_1CILi128EEENS7_ILi64EEENS7_ILi96EEEEEELi96ENS_10bfloat16_tEfNS_4arch4Sm80ELb0ELb0ELb0ELb0ELb0ELb0ELb1ELb0EEENS1_21CollectiveEpilogueFwdINS6_IJS8_SA_S9_EEENS6_IJNS7_ILi1EEESI_SI_EEESC_SE_Li128ELb0ELb1ELb0ELb0EEENS1_19SingleTileSchedulerILb0ELb0ELb1ELi128EEEEEEEEEvNT_6ParamsE:
        .type           _ZN7cutlass13device_kernelIN5flash19enable_sm80_to_sm89INS1_16FlashAttnFwdSm80INS1_25CollectiveMainloopFwdSm80ILi4ELi1ELb0EN4cute5tupleIJNS5_1CILi128EEENS7_ILi64EEENS7_ILi96EEEEEELi96ENS_10bfloat16_tEfNS_4arch4Sm80ELb0ELb0ELb0ELb0ELb0ELb0ELb1ELb0EEENS1_21CollectiveEpilogueFwdINS6_IJS8_SA_S9_EEENS6_IJNS7_ILi1EEESI_SI_EEESC_SE_Li128ELb0ELb1ELb0ELb0EEENS1_19SingleTileSchedulerILb0ELb0ELb1ELi128EEEEEEEEEvNT_6ParamsE,@function
        .size           _ZN7cutlass13device_kernelIN5flash19enable_sm80_to_sm89INS1_16FlashAttnFwdSm80INS1_25CollectiveMainloopFwdSm80ILi4ELi1ELb0EN4cute5tupleIJNS5_1CILi128EEENS7_ILi64EEENS7_ILi96EEEEEELi96ENS_10bfloat16_tEfNS_4arch4Sm80ELb0ELb0ELb0ELb0ELb0ELb0ELb1ELb0EEENS1_21CollectiveEpilogueFwdINS6_IJS8_SA_S9_EEENS6_IJNS7_ILi1EEESI_SI_EEESC_SE_Li128ELb0ELb1ELb0ELb0EEENS1_19SingleTileSchedulerILb0ELb0ELb1ELi128EEEEEEEEEvNT_6ParamsE,(.L_x_9 - _ZN7cutlass13device_kernelIN5flash19enable_sm80_to_sm89INS1_16FlashAttnFwdSm80INS1_25CollectiveMainloopFwdSm80ILi4ELi1ELb0EN4cute5tupleIJNS5_1CILi128EEENS7_ILi64EEENS7_ILi96EEEEEELi96ENS_10bfloat16_tEfNS_4arch4Sm80ELb0ELb0ELb0ELb0ELb0ELb0ELb1ELb0EEENS1_21CollectiveEpilogueFwdINS6_IJS8_SA_S9_EEENS6_IJNS7_ILi1EEESI_SI_EEESC_SE_Li128ELb0ELb1ELb0ELb0EEENS1_19SingleTileSchedulerILb0ELb0ELb1ELi128EEEEEEEEEvNT_6ParamsE)
        .other          _ZN7cutlass13device_kernelIN5flash19enable_sm80_to_sm89INS1_16FlashAttnFwdSm80INS1_25CollectiveMainloopFwdSm80ILi4ELi1ELb0EN4cute5tupleIJNS5_1CILi128EEENS7_ILi64EEENS7_ILi96EEEEEELi96ENS_10bfloat16_tEfNS_4arch4Sm80ELb0ELb0ELb0ELb0ELb0ELb0ELb1ELb0EEENS1_21CollectiveEpilogueFwdINS6_IJS8_SA_S9_EEENS6_IJNS7_ILi1EEESI_SI_EEESC_SE_Li128ELb0ELb1ELb0ELb0EEENS1_19SingleTileSchedulerILb0ELb0ELb1ELi128EEEEEEEEEvNT_6ParamsE,@"STO_CUDA_ENTRY STV_DEFAULT"
_ZN7cutlass13device_kernelIN5flash19enable_sm80_to_sm89INS1_16FlashAttnFwdSm80INS1_25CollectiveMainloopFwdSm80ILi4ELi1ELb0EN4cute5tupleIJNS5_1CILi128EEENS7_ILi64EEENS7_ILi96EEEEEELi96ENS_10bfloat16_tEfNS_4arch4Sm80ELb0ELb0ELb0ELb0ELb0ELb0ELb1ELb0EEENS1_21CollectiveEpilogueFwdINS6_IJS8_SA_S9_EEENS6_IJNS7_ILi1EEESI_SI_EEESC_SE_Li128ELb0ELb1ELb0ELb0EEENS1_19SingleTileSchedulerILb0ELb0ELb1ELi128EEEEEEEEEvNT_6ParamsE:
[----:B------:R-:W-:Y:S01]  /*0000*/  LDC R1, c[0x0][0x37c] ;  /* 0x0000df00ff017b82 */ /* 0x000fe20000000800 */
[----:B------:R-:W-:Y:S05]  /*0010*/  EXIT ;  /* 0x000000000000794d */ /* 0x000fea0003800000 */
.L_x_0:
[----:B------:R-:W-:-:S00]  /*0020*/  BRA `(.L_x_0) ;  /* 0xfffffffc00fc7947 */ /* 0x000fc0000383ffff */
[----:B------:R-:W-:-:S00]  /*0030*/  NOP ;  /* 0x0000000000007918 */ /* 0x000fc00000000000 */
        /* <DEDUP_REMOVED lines=12> */
.L_x_9:


//--------------------- .text._ZN7cutlass13device_kernelIN5flash19enable_sm80_to_sm89INS1_16FlashAttnFwdSm80INS1_25CollectiveMainloopFwdSm80ILi4ELi1ELb0EN4cute5tupleIJNS5_1CILi128EEENS7_ILi64EEENS7_ILi96EEEEEELi96ENS_10bfloat16_tEfNS_4arch4Sm80ELb0ELb0ELb0ELb1ELb0ELb0ELb1ELb0EEENS1_21CollectiveEpilogueFwdINS6_IJS8_SA_S9_EEENS6_IJNS7_ILi1EEESI_SI_EEESC_SE_Li128ELb1ELb1ELb0ELb0EEENS1_19SingleTileSchedulerILb1ELb0ELb1ELi128EEEEEEEEEvNT_6ParamsE --------------------------
	.section	.text._ZN7cutlass13device_kernelIN5flash19enable_sm80_to_sm89INS1_16FlashAttnFwdSm80INS1_25CollectiveMainloopFwdSm80ILi4ELi1ELb0EN4cute5tupleIJNS5_1CILi128EEENS7_ILi64EEENS7_ILi96EEEEEELi96ENS_10bfloat16_tEfNS_4arch4Sm80ELb0ELb0ELb0ELb1ELb0ELb0ELb1ELb0EEENS1_21CollectiveEpilogueFwdINS6_IJS8_SA_S9_EEENS6_IJNS7_ILi1EEESI_SI_EEESC_SE_Li128ELb1ELb1ELb0ELb0EEENS1_19SingleTileSchedulerILb1ELb0ELb1ELi128EEEEEEEEEvNT_6ParamsE,"ax",@progbits
	.align	128
.text._ZN7cutlass13device_kernelIN5flash19enable_sm80_to_sm89INS1_16FlashAttnFwdSm80INS1_25CollectiveMainloopFwdSm80ILi4ELi1ELb0EN4cute5tupleIJNS5_1CILi128EEENS7_ILi64EEENS7_ILi96EEEEEELi96ENS_10bfloat16_tEfNS_4arch4Sm80ELb0ELb0ELb0ELb1ELb0ELb0ELb1ELb0EEENS1_21CollectiveEpilogueFwdINS6_IJS8_SA_S9_EEENS6_IJNS7_ILi1EEESI_SI_EEESC_SE_Li128ELb1ELb1ELb0ELb0EEENS1_19SingleTileSchedulerILb1ELb0ELb1ELi128EEEEEEEEEvNT_6ParamsE:
        .type           _ZN7cutlass13device_kernelIN5flash19enable_sm80_to_sm89INS1_16FlashAttnFwdSm80INS1_25CollectiveMainloopFwdSm80ILi4ELi1ELb0EN4cute5tupleIJNS5_1CILi128EEENS7_ILi64EEENS7_ILi96EEEEEELi96ENS_10bfloat16_tEfNS_4arch4Sm80ELb0ELb0ELb0ELb1ELb0ELb0ELb1ELb0EEENS1_21CollectiveEpilogueFwdINS6_IJS8_SA_S9_EEENS6_IJNS7_ILi1EEESI_SI_EEESC_SE_Li128ELb1ELb1ELb0ELb0EEENS1_19SingleTileSchedulerILb1ELb0ELb1ELi128EEEEEEEEEvNT_6ParamsE,@function
        .size           _ZN7cutlass13device_kernelIN5flash19enable_sm80_to_sm89INS1_16FlashAttnFwdSm80INS1_25CollectiveMainloopFwdSm80ILi4ELi1ELb0EN4cute5tupleIJNS5_1CILi128EEENS7_ILi64EEENS7_ILi96EEEEEELi96ENS_10bfloat16_tEfNS_4arch4Sm80ELb0ELb0ELb0ELb1ELb0ELb0ELb1ELb0EEENS1_21CollectiveEpilogueFwdINS6_IJS8_SA_S9_EEENS6_IJNS7_ILi1EEESI_SI_EEESC_SE_Li128ELb1ELb1ELb0ELb0EEENS1_19SingleTileSchedulerILb1ELb0ELb1ELi128EEEEEEEEEvNT_6ParamsE,(.L_x_10 - _ZN7cutlass13device_kernelIN5flash19enable_sm80_to_sm89INS1_16FlashAttnFwdSm80INS1_25CollectiveMainloopFwdSm80ILi4ELi1ELb0EN4cute5tupleIJNS5_1CILi128EEENS7_ILi64EEENS7_ILi96EEEEEELi96ENS_10bfloat16_tEfNS_4arch4Sm80ELb0ELb0ELb0ELb1ELb0ELb0ELb1ELb0EEENS1_21CollectiveEpilogueFwdINS6_IJS8_SA_S9_EEENS6_IJNS7_ILi1EEESI_SI_EEESC_SE_Li128ELb1ELb1ELb0ELb0EEENS1_19SingleTileSchedulerILb1ELb0ELb1ELi128EEEEEEEEEvNT_6ParamsE)
        .other          _ZN7cutlass13device_kernelIN5flash19enable_sm80_to_sm89INS1_16FlashAttnFwdSm80INS1_25CollectiveMainloopFwdSm80ILi4ELi1ELb0EN4cute5tupleIJNS5_1CILi128EEENS7_ILi64EEENS7_ILi96EEEEEELi96ENS_10bfloat16_tEfNS_4arch4Sm80ELb0ELb0ELb0ELb1ELb0ELb0ELb1ELb0EEENS1_21CollectiveEpilogueFwdINS6_IJS8_SA_S9_EEENS6_IJNS7_ILi1EEESI_SI_EEESC_SE_Li128ELb1ELb1ELb0ELb0EEENS1_19SingleTileSchedulerILb1ELb0ELb1ELi128EEEEEEEEEvNT_6ParamsE,@"STO_CUDA_ENTRY STV_DEFAULT"
_ZN7cutlass13device_kernelIN5flash19enable_sm80_to_sm89INS1_16FlashAttnFwdSm80INS1_25CollectiveMainloopFwdSm80ILi4ELi1ELb0EN4cute5tupleIJNS5_1CILi128EEENS7_ILi64EEENS7_ILi96EEEEEELi96ENS_10bfloat16_tEfNS_4arch4Sm80ELb0ELb0ELb0ELb1ELb0ELb0ELb1ELb0EEENS1_21CollectiveEpilogueFwdINS6_IJS8_SA_S9_EEENS6_IJNS7_ILi1EEESI_SI_EEESC_SE_Li128ELb1ELb1ELb0ELb0EEENS1_19SingleTileSchedulerILb1ELb0ELb1ELi128EEEEEEEEEvNT_6ParamsE:
[----:B------:R-:W-:Y:S01]  /*0000*/  LDC R1, c[0x0][0x37c] ;  /* 0x0000df00ff017b82 */ /* 0x000fe20000000800 */
[----:B------:R-:W-:Y:S05]  /*0010*/  EXIT ;  /* 0x000000000000794d */ /* 0x000fea0003800000 */
.L_x_1:
        /* <DEDUP_REMOVED lines=14> */
.L_x_10:


//--------------------- .text._ZN7cutlass13device_kernelIN5flash19enable_sm80_to_sm89INS1_16FlashAttnFwdSm80INS1_25CollectiveMainloopFwdSm80ILi4ELi1ELb0EN4cute5tupleIJNS5_1CILi128EEENS7_ILi64EEENS7_ILi96EEEEEELi96ENS_10bfloat16_tEfNS_4arch4Sm80ELb0ELb0ELb0ELb1ELb0ELb1ELb1ELb0EEENS1_21CollectiveEpilogueFwdINS6_IJS8_SA_S9_EEENS6_IJNS7_ILi1EEESI_SI_EEESC_SE_Li128ELb1ELb1ELb0ELb0EEENS1_19SingleTileSchedulerILb1ELb0ELb1ELi128EEEEEEEEEvNT_6ParamsE --------------------------
	.section	.text._ZN7cutlass13device_kernelIN5flash19enable_sm80_to_sm89INS1_16FlashAttnFwdSm80INS1_25CollectiveMainloopFwdSm80ILi4ELi1ELb0EN4cute5tupleIJNS5_1CILi128EEENS7_ILi64EEENS7_ILi96EEEEEELi96ENS_10bfloat16_tEfNS_4arch4Sm80ELb0ELb0ELb0ELb1ELb0ELb1ELb1ELb0EEENS1_21CollectiveEpilogueFwdINS6_IJS8_SA_S9_EEENS6_IJNS7_ILi1EEESI_SI_EEESC_SE_Li128ELb1ELb1ELb0ELb0EEENS1_19SingleTileSchedulerILb1ELb0ELb1ELi128EEEEEEEEEvNT_6ParamsE,"ax",@progbits
	.align	128
.text._ZN7cutlass13device_kernelIN5flash19enable_sm80_to_sm89INS1_16FlashAttnFwdSm80INS1_25CollectiveMainloopFwdSm80ILi4ELi1ELb0EN4cute5tupleIJNS5_1CILi128EEENS7_ILi64EEENS7_ILi96EEEEEELi96ENS_10bfloat16_tEfNS_4arch4Sm80ELb0ELb0ELb0ELb1ELb0ELb1ELb1ELb0EEENS1_21CollectiveEpilogueFwdINS6_IJS8_SA_S9_EEENS6_IJNS7_ILi1EEESI_SI_EEESC_SE_Li128ELb1ELb1ELb0ELb0EEENS1_19SingleTileSchedulerILb1ELb0ELb1ELi128EEEEEEEEEvNT_6ParamsE:
        .type           _ZN7cutlass13device_kernelIN5flash19enable_sm80_to_sm89INS1_16FlashAttnFwdSm80INS1_25CollectiveMainloopFwdSm80ILi4ELi1ELb0EN4cute5tupleIJNS5_1CILi128EEENS7_ILi64EEENS7_ILi96EEEEEELi96ENS_10bfloat16_tEfNS_4arch4Sm80ELb0ELb0ELb0ELb1ELb0ELb1ELb1ELb0EEENS1_21CollectiveEpilogueFwdINS6_IJS8_SA_S9_EEENS6_IJNS7_ILi1EEESI_SI_EEESC_SE_Li128ELb1ELb1ELb0ELb0EEENS1_19SingleTileSchedulerILb1ELb0ELb1ELi128EEEEEEEEEvNT_6ParamsE,@function
        .size           _ZN7cutlass13device_kernelIN5flash19enable_sm80_to_sm89INS1_16FlashAttnFwdSm80INS1_25CollectiveMainloopFwdSm80ILi4ELi1ELb0EN4cute5tupleIJNS5_1CILi128EEENS7_ILi64EEENS7_ILi96EEEEEELi96ENS_10bfloat16_tEfNS_4arch4Sm80ELb0ELb0ELb0ELb1ELb0ELb1ELb1ELb0EEENS1_21CollectiveEpilogueFwdINS6_IJS8_SA_S9_EEENS6_IJNS7_ILi1EEESI_SI_EEESC_SE_Li128ELb1ELb1ELb0ELb0EEENS1_19SingleTileSchedulerILb1ELb0ELb1ELi128EEEEEEEEEvNT_6ParamsE,(.L_x_11 - _ZN7cutlass13device_kernelIN5flash19enable_sm80_to_sm89INS1_16FlashAttnFwdSm80INS1_25CollectiveMainloopFwdSm80ILi4ELi1ELb0EN4cute5tupleIJNS5_1CILi128EEENS7_ILi64EEENS7_ILi96EEEEEELi96ENS_10bfloat16_tEfNS_4arch4Sm80ELb0ELb0ELb0ELb1ELb0ELb1ELb1ELb0EEENS1_21CollectiveEpilogueFwdINS6_IJS8_SA_S9_EEENS6_IJNS7_ILi1EEESI_SI_EEESC_SE_Li128ELb1ELb1ELb0ELb0EEENS1_19SingleTileSchedulerILb1ELb0ELb1ELi128EEEEEEEEEvNT_6ParamsE)
        .other          _ZN7cutlass13device_kernelIN5flash19enable_sm80_to_sm89INS1_16FlashAttnFwdSm80INS1_25CollectiveMainloopFwdSm80ILi4ELi1ELb0EN4cute5tupleIJNS5_1CILi128EEENS7_ILi64EEENS7_ILi96EEEEEELi96ENS_10bfloat16_tEfNS_4arch4Sm80ELb0ELb0ELb0ELb1ELb0ELb1ELb1ELb0EEENS1_21CollectiveEpilogueFwdINS6_IJS8_SA_S9_EEENS6_IJNS7_ILi1EEESI_SI_EEESC_SE_Li128ELb1ELb1ELb0ELb0EEENS1_19SingleTileSchedulerILb1ELb0ELb1ELi128EEEEEEEEEvNT_6ParamsE,@"STO_CUDA_ENTRY STV_DEFAULT"
_ZN7cutlass13device_kernelIN5flash19enable_sm80_to_sm89INS1_16FlashAttnFwdSm80INS1_25CollectiveMainloopFwdSm80ILi4ELi1ELb0EN4cute5tupleIJNS5_1CILi128EEENS7_ILi64EEENS7_ILi96EEEEEELi96ENS_10bfloat16_tEfNS_4arch4Sm80ELb0ELb0ELb0ELb1ELb0ELb1ELb1ELb0EEENS1_21CollectiveEpilogueFwdINS6_IJS8_SA_S9_EEENS6_IJNS7_ILi1EEESI_SI_EEESC_SE_Li128ELb1ELb1ELb0ELb0EEENS1_19SingleTileSchedulerILb1ELb0ELb1ELi128EEEEEEEEEvNT_6ParamsE:
[----:B------:R-:W-:Y:S01]  /*0000*/  LDC R1, c[0x0][0x37c] ;  /* 0x0000df00ff017b82 */ /* 0x000fe20000000800 */
[----:B------:R-:W-:Y:S05]  /*0010*/  EXIT ;  /* 0x000000000000794d */ /* 0x000fea0003800000 */
.L_x_2:
        /* <DEDUP_REMOVED lines=14> */
.L_x_11:


//--------------------- .text._ZN7cutlass13device_kernelIN5flash19enable_sm80_to_sm89INS1_16FlashAttnFwdSm80INS1_25CollectiveMainloopFwdSm80ILi4ELi1ELb0EN4cute5tupleIJNS5_1CILi128EEENS7_ILi48EEENS7_ILi96EEEEEELi96ENS_10bfloat16_tEfNS_4arch4Sm80ELb0ELb1ELb0ELb0ELb0ELb0ELb1ELb0EEENS1_21CollectiveEpilogueFwdINS6_IJS8_SA_S9_EEENS6_IJNS7_ILi1EEESI_SI_EEESC_SE_Li128ELb0ELb1ELb0ELb0EEENS1_19SingleTileSchedulerILb0ELb0ELb1ELi128EEEEEEEEEvNT_6ParamsE --------------------------
	.section	.text._ZN7cutlass13device_kernelIN5flash19enable_sm80_to_sm89INS1_16FlashAttnFwdSm80INS1_25CollectiveMainloopFwdSm80ILi4ELi1ELb0EN4cute5tupleIJNS5_1CILi128EEENS7_ILi48EEENS7_ILi96EEEEEELi96ENS_10bfloat16_tEfNS_4arch4Sm80ELb0ELb1ELb0ELb0ELb0ELb0ELb1ELb0EEENS1_21CollectiveEpilogueFwdINS6_IJS8_SA_S9_EEENS6_IJNS7_ILi1EEESI_SI_EEESC_SE_Li128ELb0ELb1ELb0ELb0EEENS1_19SingleTileSchedulerILb0ELb0ELb1ELi128EEEEEEEEEvNT_6ParamsE,"ax",@progbits
	.align	128
.text._ZN7cutlass13device_kernelIN5flash19enable_sm80_to_sm89INS1_16FlashAttnFwdSm80INS1_25CollectiveMainloopFwdSm80ILi4ELi1ELb0EN4cute5tupleIJNS5_1CILi128EEENS7_ILi48EEENS7_ILi96EEEEEELi96ENS_10bfloat16_tEfNS_4arch4Sm80ELb0ELb1ELb0ELb0ELb0ELb0ELb1ELb0EEENS1_21CollectiveEpilogueFwdINS6_IJS8_SA_S9_EEENS6_IJNS7_ILi1EEESI_SI_EEESC_SE_Li128ELb0ELb1ELb0ELb0EEENS1_19SingleTileSchedulerILb0ELb0ELb1ELi128EEEEEEEEEvNT_6ParamsE:
        .type           _ZN7cutlass13device_kernelIN5flash19enable_sm80_to_sm89INS1_16FlashAttnFwdSm80INS1_25CollectiveMainloopFwdSm80ILi4ELi1ELb0EN4cute5tupleIJNS5_1CILi128EEENS7_ILi48EEENS7_ILi96EEEEEELi96ENS_10bfloat16_tEfNS_4arch4Sm80ELb0ELb1ELb0ELb0ELb0ELb0ELb1ELb0EEENS1_21CollectiveEpilogueFwdINS6_IJS8_SA_S9_EEENS6_IJNS7_ILi1EEESI_SI_EEESC_SE_Li128ELb0ELb1ELb0ELb0EEENS1_19SingleTileSchedulerILb0ELb0ELb1ELi128EEEEEEEEEvNT_6ParamsE,@function
        .size           _ZN7cutlass13device_kernelIN5flash19enable_sm80_to_sm89INS1_16FlashAttnFwdSm80INS1_25CollectiveMainloopFwdSm80ILi4ELi1ELb0EN4cute5tupleIJNS5_1CILi128EEENS7_ILi48EEENS7_ILi96EEEEEELi96ENS_10bfloat16_tEfNS_4arch4Sm80ELb0ELb1ELb0ELb0ELb0ELb0ELb1ELb0EEENS1_21CollectiveEpilogueFwdINS6_IJS8_SA_S9_EEENS6_IJNS7_ILi1EEESI_SI_EEESC_SE_Li128ELb0ELb1ELb0ELb0EEENS1_19SingleTileSchedulerILb0ELb0ELb1ELi128EEEEEEEEEvNT_6ParamsE,(.L_x_12 - _ZN7cutlass13device_kernelIN5flash19enable_sm80_to_sm89INS1_16FlashAttnFwdSm80INS1_25CollectiveMainloopFwdSm80ILi4ELi1ELb0EN4cute5tupleIJNS5_1CILi128EEENS7_ILi48EEENS7_ILi96EEEEEELi96ENS_10bfloat16_tEfNS_4arch4Sm80ELb0ELb1ELb0ELb0ELb0ELb0ELb1ELb0EEENS1_21CollectiveEpilogueFwdINS6_IJS8_SA_S9_EEENS6_IJNS7_ILi1EEESI_SI_EEESC_SE_Li128ELb0ELb1ELb0ELb0EEENS1_19SingleTileSchedulerILb0ELb0ELb1ELi128EEEEEEEEEvNT_6ParamsE)
        .other          _ZN7cutlass13device_kernelIN5flash19enable_sm80_to_sm89INS1_16FlashAttnFwdSm80INS1_25CollectiveMainloopFwdSm80ILi4ELi1ELb0EN4cute5tupleIJNS5_1CILi128EEENS7_ILi48EEENS7_ILi96EEEEEELi96ENS_10bfloat16_tEfNS_4arch4Sm80ELb0ELb1ELb0ELb0ELb0ELb0ELb1ELb0EEENS1_21CollectiveEpilogueFwdINS6_IJS8_SA_S9_EEENS6_IJNS7_ILi1EEESI_SI_EEESC_SE_Li128ELb0ELb1ELb0ELb0EEENS1_19SingleTileSchedulerILb0ELb0ELb1ELi128EEEEEEEEEvNT_6ParamsE,@"STO_CUDA_ENTRY STV_DEFAULT"
_ZN7cutlass13device_kernelIN5flash19enable_sm80_to_sm89INS1_16FlashAttnFwdSm80INS1_25CollectiveMainloopFwdSm80ILi4ELi1ELb0EN4cute5tupleIJNS5_1CILi128EEENS7_ILi48EEENS7_ILi96EEEEEELi96ENS_10bfloat16_tEfNS_4arch4Sm80ELb0ELb1ELb0ELb0ELb0ELb0ELb1ELb0EEENS1_21CollectiveEpilogueFwdINS6_IJS8_SA_S9_EEENS6_IJNS7_ILi1EEESI_SI_EEESC_SE_Li128ELb0ELb1ELb0ELb0EEENS1_19SingleTileSchedulerILb0ELb0ELb1ELi128EEEEEEEEEvNT_6ParamsE:
[----:B------:R-:W-:Y:S01]  /*0000*/  LDC R1, c[0x0][0x37c] ;  /* 0x0000df00ff017b82 */ /* 0x000fe20000000800 */
[----:B------:R-:W-:Y:S05]  /*0010*/  EXIT ;  /* 0x000000000000794d */ /* 0x000fea0003800000 */
.L_x_3:
        /* <DEDUP_REMOVED lines=14> */
.L_x_12:


//--------------------- .text._ZN7cutlass13device_kernelIN5flash19enable_sm80_to_sm89INS1_16FlashAttnFwdSm80INS1_25CollectiveMainloopFwdSm80ILi4ELi1ELb0EN4cute5tupleIJNS5_1CILi128EEENS7_ILi48EEENS7_ILi96EEEEEELi96ENS_10bfloat16_tEfNS_4arch4Sm80ELb0ELb1ELb0ELb1ELb0ELb0ELb1ELb0EEENS1_21CollectiveEpilogueFwdINS6_IJS8_SA_S9_EEENS6_IJNS7_ILi1EEESI_SI_EEESC_SE_Li128ELb1ELb1ELb0ELb0EEENS1_19SingleTileSchedulerILb1ELb0ELb1ELi128EEEEEEEEEvNT_6ParamsE --------------------------
	.section	.text._ZN7cutlass13device_kernelIN5flash19enable_sm80_to_sm89INS1_16FlashAttnFwdSm80INS1_25CollectiveMainloopFwdSm80ILi4ELi1ELb0EN4cute5tupleIJNS5_1CILi128EEENS7_ILi48EEENS7_ILi96EEEEEELi96ENS_10bfloat16_tEfNS_4arch4Sm80ELb0ELb1ELb0ELb1ELb0ELb0ELb1ELb0EEENS1_21CollectiveEpilogueFwdINS6_IJS8_SA_S9_EEENS6_IJNS7_ILi1EEESI_SI_EEESC_SE_Li128ELb1ELb1ELb0ELb0EEENS1_19SingleTileSchedulerILb1ELb0ELb1ELi128EEEEEEEEEvNT_6ParamsE,"ax",@progbits
	.align	128
.text._ZN7cutlass13device_kernelIN5flash19enable_sm80_to_sm89INS1_16FlashAttnFwdSm80INS1_25CollectiveMainloopFwdSm80ILi4ELi1ELb0EN4cute5tupleIJNS5_1CILi128EEENS7_ILi48EEENS7_ILi96EEEEEELi96ENS_10bfloat16_tEfNS_4arch4Sm80ELb0ELb1ELb0ELb1ELb0ELb0ELb1ELb0EEENS1_21CollectiveEpilogueFwdINS6_IJS8_SA_S9_EEENS6_IJNS7_ILi1EEESI_SI_EEESC_SE_Li128ELb1ELb1ELb0ELb0EEENS1_19SingleTileSchedulerILb1ELb0ELb1ELi128EEEEEEEEEvNT_6ParamsE:
        .type           _ZN7cutlass13device_kernelIN5flash19enable_sm80_to_sm89INS1_16FlashAttnFwdSm80INS1_25CollectiveMainloopFwdSm80ILi4ELi1ELb0EN4cute5tupleIJNS5_1CILi128EEENS7_ILi48EEENS7_ILi96EEEEEELi96ENS_10bfloat16_tEfNS_4arch4Sm80ELb0ELb1ELb0ELb1ELb0ELb0ELb1ELb0EEENS1_21CollectiveEpilogueFwdINS6_IJS8_SA_S9_EEENS6_IJNS7_ILi1EEESI_SI_EEESC_SE_Li128ELb1ELb1ELb0ELb0EEENS1_19SingleTileSchedulerILb1ELb0ELb1ELi128EEEEEEEEEvNT_6ParamsE,@function
        .size           _ZN7cutlass13device_kernelIN5flash19enable_sm80_to_sm89INS1_16FlashAttnFwdSm80INS1_25CollectiveMainloopFwdSm80ILi4ELi1ELb0EN4cute5tupleIJNS5_1CILi128EEENS7_ILi48EEENS7_ILi96EEEEEELi96ENS_10bfloat16_tEfNS_4arch4Sm80ELb0ELb1ELb0ELb1ELb0ELb0ELb1ELb0EEENS1_21CollectiveEpilogueFwdINS6_IJS8_SA_S9_EEENS6_IJNS7_ILi1EEESI_SI_EEESC_SE_Li128ELb1ELb1ELb0ELb0EEENS1_19SingleTileSchedulerILb1ELb0ELb1ELi128EEEEEEEEEvNT_6ParamsE,(.L_x_13 - _ZN7cutlass13device_kernelIN5flash19enable_sm80_to_sm89INS1_16FlashAttnFwdSm80INS1_25CollectiveMainloopFwdSm80ILi4ELi1ELb0EN4cute5tupleIJNS5_1CILi128EEENS7_ILi48EEENS7_ILi96EEEEEELi96ENS_10bfloat16_tEfNS_4arch4Sm80ELb0ELb1ELb0ELb1ELb0ELb0ELb1ELb0EEENS1_21CollectiveEpilogueFwdINS6_IJS8_SA_S9_EEENS6_IJNS7_ILi1EEESI_SI_EEESC_SE_Li128ELb1ELb1ELb0ELb0EEENS1_19SingleTileSchedulerILb1ELb0ELb1ELi128EEEEEEEEEvNT_6ParamsE)
        .other          _ZN7cutlass13device_kernelIN5flash19enable_sm80_to_sm89INS1_16FlashAttnFwdSm80INS1_25CollectiveMainloopFwdSm80ILi4ELi1ELb0EN4cute5tupleIJNS5_1CILi128EEENS7_ILi48EEENS7_ILi96EEEEEELi96ENS_10bfloat16_tEfNS_4arch4Sm80ELb0ELb1ELb0ELb1ELb0ELb0ELb1ELb0EEENS1_21CollectiveEpilogueFwdINS6_IJS8_SA_S9_EEENS6_IJNS7_ILi1EEESI_SI_EEESC_SE_Li128ELb1ELb1ELb0ELb0EEENS1_19SingleTileSchedulerILb1ELb0ELb1ELi128EEEEEEEEEvNT_6ParamsE,@"STO_CUDA_ENTRY STV_DEFAULT"
_ZN7cutlass13device_kernelIN5flash19enable_sm80_to_sm89INS1_16FlashAttnFwdSm80INS1_25CollectiveMainloopFwdSm80ILi4ELi1ELb0EN4cute5tupleIJNS5_1CILi128EEENS7_ILi48EEENS7_ILi96EEEEEELi96ENS_10bfloat16_tEfNS_4arch4Sm80ELb0ELb1ELb0ELb1ELb0ELb0ELb1ELb0EEENS1_21CollectiveEpilogueFwdINS6_IJS8_SA_S9_EEENS6_IJNS7_ILi1EEESI_SI_EEESC_SE_Li128ELb1ELb1ELb0ELb0EEENS1_19SingleTileSchedulerILb1ELb0ELb1ELi128EEEEEEEEEvNT_6ParamsE:
[----:B------:R-:W-:Y:S01]  /*0000*/  LDC R1, c[0x0][0x37c] ;  /* 0x0000df00ff017b82 */ /* 0x000fe20000000800 */
[----:B------:R-:W-:Y:S05]  /*0010*/  EXIT ;  /* 0x000000000000794d */ /* 0x000fea0003800000 */
.L_x_4:
        /* <DEDUP_REMOVED lines=14> */
.L_x_13:


//--------------------- .text._ZN7cutlass13device_kernelIN5flash19enable_sm80_to_sm89INS1_16FlashAttnFwdSm80INS1_25CollectiveMainloopFwdSm80ILi4ELi1ELb0EN4cute5tupleIJNS5_1CILi128EEENS7_ILi48EEENS7_ILi96EEEEEELi96ENS_10bfloat16_tEfNS_4arch4Sm80ELb0ELb1ELb0ELb1ELb0ELb1ELb1ELb0EEENS1_21CollectiveEpilogueFwdINS6_IJS8_SA_S9_EEENS6_IJNS7_ILi1EEESI_SI_EEESC_SE_Li128ELb1ELb1ELb0ELb0EEENS1_19SingleTileSchedulerILb1ELb0ELb1ELi128EEEEEEEEEvNT_6ParamsE --------------------------
	.section	.text._ZN7cutlass13device_kernelIN5flash19enable_sm80_to_sm89INS1_16FlashAttnFwdSm80INS1_25CollectiveMainloopFwdSm80ILi4ELi1ELb0EN4cute5tupleIJNS5_1CILi128EEENS7_ILi48EEENS7_ILi96EEEEEELi96ENS_10bfloat16_tEfNS_4arch4Sm80ELb0ELb1ELb0ELb1ELb0ELb1ELb1ELb0EEENS1_21CollectiveEpilogueFwdINS6_IJS8_SA_S9_EEENS6_IJNS7_ILi1EEESI_SI_EEESC_SE_Li128ELb1ELb1ELb0ELb0EEENS1_19SingleTileSchedulerILb1ELb0ELb1ELi128EEEEEEEEEvNT_6ParamsE,"ax",@progbits
	.align	128
.text._ZN7cutlass13device_kernelIN5flash19enable_sm80_to_sm89INS1_16FlashAttnFwdSm80INS1_25CollectiveMainloopFwdSm80ILi4ELi1ELb0EN4cute5tupleIJNS5_1CILi128EEENS7_ILi48EEENS7_ILi96EEEEEELi96ENS_10bfloat16_tEfNS_4arch4Sm80ELb0ELb1ELb0ELb1ELb0ELb1ELb1ELb0EEENS1_21CollectiveEpilogueFwdINS6_IJS8_SA_S9_EEENS6_IJNS7_ILi1EEESI_SI_EEESC_SE_Li128ELb1ELb1ELb0ELb0EEENS1_19SingleTileSchedulerILb1ELb0ELb1ELi128EEEEEEEEEvNT_6ParamsE:
        .type           _ZN7cutlass13device_kernelIN5flash19enable_sm80_to_sm89INS1_16FlashAttnFwdSm80INS1_25CollectiveMainloopFwdSm80ILi4ELi1ELb0EN4cute5tupleIJNS5_1CILi128EEENS7_ILi48EEENS7_ILi96EEEEEELi96ENS_10bfloat16_tEfNS_4arch4Sm80ELb0ELb1ELb0ELb1ELb0ELb1ELb1ELb0EEENS1_21CollectiveEpilogueFwdINS6_IJS8_SA_S9_EEENS6_IJNS7_ILi1EEESI_SI_EEESC_SE_Li128ELb1ELb1ELb0ELb0EEENS1_19SingleTileSchedulerILb1ELb0ELb1ELi128EEEEEEEEEvNT_6ParamsE,@function
        .size           _ZN7cutlass13device_kernelIN5flash19enable_sm80_to_sm89INS1_16FlashAttnFwdSm80INS1_25CollectiveMainloopFwdSm80ILi4ELi1ELb0EN4cute5tupleIJNS5_1CILi128EEENS7_ILi48EEENS7_ILi96EEEEEELi96ENS_10bfloat16_tEfNS_4arch4Sm80ELb0ELb1ELb0ELb1ELb0ELb1ELb1ELb0EEENS1_21CollectiveEpilogueFwdINS6_IJS8_SA_S9_EEENS6_IJNS7_ILi1EEESI_SI_EEESC_SE_Li128ELb1ELb1ELb0ELb0EEENS1_19SingleTileSchedulerILb1ELb0ELb1ELi128EEEEEEEEEvNT_6ParamsE,(.L_x_14 - _ZN7cutlass13device_kernelIN5flash19enable_sm80_to_sm89INS1_16FlashAttnFwdSm80INS1_25CollectiveMainloopFwdSm80ILi4ELi1ELb0EN4cute5tupleIJNS5_1CILi128EEENS7_ILi48EEENS7_ILi96EEEEEELi96ENS_10bfloat16_tEfNS_4arch4Sm80ELb0ELb1ELb0ELb1ELb0ELb1ELb1ELb0EEENS1_21CollectiveEpilogueFwdINS6_IJS8_SA_S9_EEENS6_IJNS7_ILi1EEESI_SI_EEESC_SE_Li128ELb1ELb1ELb0ELb0EEENS1_19SingleTileSchedulerILb1ELb0ELb1ELi128EEEEEEEEEvNT_6ParamsE)
        .other          _ZN7cutlass13device_kernelIN5flash19enable_sm80_to_sm89INS1_16FlashAttnFwdSm80INS1_25CollectiveMainloopFwdSm80ILi4ELi1ELb0EN4cute5tupleIJNS5_1CILi128EEENS7_ILi48EEENS7_ILi96EEEEEELi96ENS_10bfloat16_tEfNS_4arch4Sm80ELb0ELb1ELb0ELb1ELb0ELb1ELb1ELb0EEENS1_21CollectiveEpilogueFwdINS6_IJS8_SA_S9_EEENS6_IJNS7_ILi1EEESI_SI_EEESC_SE_Li128ELb1ELb1ELb0ELb0EEENS1_19SingleTileSchedulerILb1ELb0ELb1ELi128EEEEEEEEEvNT_6ParamsE,@"STO_CUDA_ENTRY STV_DEFAULT"
_ZN7cutlass13device_kernelIN5flash19enable_sm80_to_sm89INS1_16FlashAttnFwdSm80INS1_25CollectiveMainloopFwdSm80ILi4ELi1ELb0EN4cute5tupleIJNS5_1CILi128EEENS7_ILi48EEENS7_ILi96EEEEEELi96ENS_10bfloat16_tEfNS_4arch4Sm80ELb0ELb1ELb0ELb1ELb0ELb1ELb1ELb0EEENS1_21CollectiveEpilogueFwdINS6_IJS8_SA_S9_EEENS6_IJNS7_ILi1EEESI_SI_EEESC_SE_Li128ELb1ELb1ELb0ELb0EEENS1_19SingleTileSchedulerILb1ELb0ELb1ELi128EEEEEEEEEvNT_6ParamsE:
[----:B------:R-:W-:Y:S01]  /*0000*/  LDC R1, c[0x0][0x37c] ;  /* 0x0000df00ff017b82 */ /* 0x000fe20000000800 */
[----:B------:R-:W-:Y:S05]  /*0010*/  EXIT ;  /* 0x000000000000794d */ /* 0x000fea0003800000 */
.L_x_5:
        /* <DEDUP_REMOVED lines=14> */
.L_x_14:


//--------------------- .text._ZN7cutlass13device_kernelIN5flash19enable_sm80_to_sm89INS1_16FlashAttnFwdSm80INS1_25CollectiveMainloopFwdSm80ILi4ELi1ELb0EN4cute5tupleIJNS5_1CILi128EEENS7_ILi64EEENS7_ILi96EEEEEELi96ENS_10bfloat16_tEfNS_4arch4Sm80ELb1ELb0ELb0ELb0ELb0ELb0ELb1ELb0EEENS1_21CollectiveEpilogueFwdINS6_IJS8_SA_S9_EEENS6_IJNS7_ILi1EEESI_SI_EEESC_SE_Li128ELb0ELb1ELb0ELb0EEENS1_30DynamicPersistentTileSchedulerILi128ELi128ELb0ELb1ELb0EEEEEEEEEvNT_6ParamsE --------------------------
	.section	.text._ZN7cutlass13device_kernelIN5flash19enable_sm80_to_sm89INS1_16FlashAttnFwdSm80INS1_25CollectiveMainloopFwdSm80ILi4ELi1ELb0EN4cute5tupleIJNS5_1CILi128EEENS7_ILi64EEENS7_ILi96EEEEEELi96ENS_10bfloat16_tEfNS_4arch4Sm80ELb1ELb0ELb0ELb0ELb0ELb0ELb1ELb0EEENS1_21CollectiveEpilogueFwdINS6_IJS8_SA_S9_EEENS6_IJNS7_ILi1EEESI_SI_EEESC_SE_Li128ELb0ELb1ELb0ELb0EEENS1_30DynamicPersistentTileSchedulerILi128ELi128ELb0ELb1ELb0EEEEEEEEEvNT_6ParamsE,"ax",@progbits
	.align	128
.text._ZN7cutlass13device_kernelIN5flash19enable_sm80_to_sm89INS1_16FlashAttnFwdSm80INS1_25CollectiveMainloopFwdSm80ILi4ELi1ELb0EN4cute5tupleIJNS5_1CILi128EEENS7_ILi64EEENS7_ILi96EEEEEELi96ENS_10bfloat16_tEfNS_4arch4Sm80ELb1ELb0ELb0ELb0ELb0ELb0ELb1ELb0EEENS1_21CollectiveEpilogueFwdINS6_IJS8_SA_S9_EEENS6_IJNS7_ILi1EEESI_SI_EEESC_SE_Li128ELb0ELb1ELb0ELb0EEENS1_30DynamicPersistentTileSchedulerILi128ELi128ELb0ELb1ELb0EEEEEEEEEvNT_6ParamsE:
        .type           _ZN7cutlass13device_kernelIN5flash19enable_sm80_to_sm89INS1_16FlashAttnFwdSm80INS1_25CollectiveMainloopFwdSm80ILi4ELi1ELb0EN4cute5tupleIJNS5_1CILi128EEENS7_ILi64EEENS7_ILi96EEEEEELi96ENS_10bfloat16_tEfNS_4arch4Sm80ELb1ELb0ELb0ELb0ELb0ELb0ELb1ELb0EEENS1_21CollectiveEpilogueFwdINS6_IJS8_SA_S9_EEENS6_IJNS7_ILi1EEESI_SI_EEESC_SE_Li128ELb0ELb1ELb0ELb0EEENS1_30DynamicPersistentTileSchedulerILi128ELi128ELb0ELb1ELb0EEEEEEEEEvNT_6ParamsE,@function
        .size           _ZN7cutlass13device_kernelIN5flash19enable_sm80_to_sm89INS1_16FlashAttnFwdSm80INS1_25CollectiveMainloopFwdSm80ILi4ELi1ELb0EN4cute5tupleIJNS5_1CILi128EEENS7_ILi64EEENS7_ILi96EEEEEELi96ENS_10bfloat16_tEfNS_4arch4Sm80ELb1ELb0ELb0ELb0ELb0ELb0ELb1ELb0EEENS1_21CollectiveEpilogueFwdINS6_IJS8_SA_S9_EEENS6_IJNS7_ILi1EEESI_SI_EEESC_SE_Li128ELb0ELb1ELb0ELb0EEENS1_30DynamicPersistentTileSchedulerILi128ELi128ELb0ELb1ELb0EEEEEEEEEvNT_6ParamsE,(.L_x_15 - _ZN7cutlass13device_kernelIN5flash19enable_sm80_to_sm89INS1_16FlashAttnFwdSm80INS1_25CollectiveMainloopFwdSm80ILi4ELi1ELb0EN4cute5tupleIJNS5_1CILi128EEENS7_ILi64EEENS7_ILi96EEEEEELi96ENS_10bfloat16_tEfNS_4arch4Sm80ELb1ELb0ELb0ELb0ELb0ELb0ELb1ELb0EEENS1_21CollectiveEpilogueFwdINS6_IJS8_SA_S9_EEENS6_IJNS7_ILi1EEESI_SI_EEESC_SE_Li128ELb0ELb1ELb0ELb0EEENS1_30DynamicPersistentTileSchedulerILi128ELi128ELb0ELb1ELb0EEEEEEEEEvNT_6ParamsE)
        .other          _ZN7cutlass13device_kernelIN5flash19enable_sm80_to_sm89INS1_16FlashAttnFwdSm80INS1_25CollectiveMainloopFwdSm80ILi4ELi1ELb0EN4cute5tupleIJNS5_1CILi128EEENS7_ILi64EEENS7_ILi96EEEEEELi96ENS_10bfloat16_tEfNS_4arch4Sm80ELb1ELb0ELb0ELb0ELb0ELb0ELb1ELb0EEENS1_21CollectiveEpilogueFwdINS6_IJS8_SA_S9_EEENS6_IJNS7_ILi1EEESI_SI_EEESC_SE_Li128ELb0ELb1ELb0ELb0EEENS1_30DynamicPersistentTileSchedulerILi128ELi128ELb0ELb1ELb0EEEEEEEEEvNT_6ParamsE,@"STO_CUDA_ENTRY STV_DEFAULT"
_ZN7cutlass13device_kernelIN5flash19enable_sm80_to_sm89INS1_16FlashAttnFwdSm80INS1_25CollectiveMainloopFwdSm80ILi4ELi1ELb0EN4cute5tupleIJNS5_1CILi128EEENS7_ILi64EEENS7_ILi96EEEEEELi96ENS_10bfloat16_tEfNS_4arch4Sm80ELb1ELb0ELb0ELb0ELb0ELb0ELb1ELb0EEENS1_21CollectiveEpilogueFwdINS6_IJS8_SA_S9_EEENS6_IJNS7_ILi1EEESI_SI_EEESC_SE_Li128ELb0ELb1ELb0ELb0EEENS1_30DynamicPersistentTileSchedulerILi128ELi128ELb0ELb1ELb0EEEEEEEEEvNT_6ParamsE:
[----:B------:R-:W-:Y:S01]  /*0000*/  LDC R1, c[0x0][0x37c] ;  /* 0x0000df00ff017b82 */ /* 0x000fe20000000800 */
[----:B------:R-:W-:Y:S05]  /*0010*/  EXIT ;  /* 0x000000000000794d */ /* 0x000fea0003800000 */
.L_x_6:
        /* <DEDUP_REMOVED lines=14> */
.L_x_15:


//--------------------- .text._ZN7cutlass13device_kernelIN5flash19enable_sm80_to_sm89INS1_16FlashAttnFwdSm80INS1_25CollectiveMainloopFwdSm80ILi4ELi1ELb0EN4cute5tupleIJNS5_1CILi128EEENS7_ILi64EEENS7_ILi96EEEEEELi96ENS_10bfloat16_tEfNS_4arch4Sm80ELb1ELb0ELb0ELb1ELb0ELb0ELb1ELb0EEENS1_21CollectiveEpilogueFwdINS6_IJS8_SA_S9_EEENS6_IJNS7_ILi1EEESI_SI_EEESC_SE_Li128ELb1ELb1ELb0ELb0EEENS1_19SingleTileSchedulerILb1ELb0ELb1ELi128EEEEEEEEEvNT_6ParamsE --------------------------
	.section	.text._ZN7cutlass13device_kernelIN5flash19enable_sm80_to_sm89INS1_16FlashAttnFwdSm80INS1_25CollectiveMainloopFwdSm80ILi4ELi1ELb0EN4cute5tupleIJNS5_1CILi128EEENS7_ILi64EEENS7_ILi96EEEEEELi96ENS_10bfloat16_tEfNS_4arch4Sm80ELb1ELb0ELb0ELb1ELb0ELb0ELb1ELb0EEENS1_21CollectiveEpilogueFwdINS6_IJS8_SA_S9_EEENS6_IJNS7_ILi1EEESI_SI_EEESC_SE_Li128ELb1ELb1ELb0ELb0EEENS1_19SingleTileSchedulerILb1ELb0ELb1ELi128EEEEEEEEEvNT_6ParamsE,"ax",@progbits
	.align	128
.text._ZN7cutlass13device_kernelIN5flash19enable_sm80_to_sm89INS1_16FlashAttnFwdSm80INS1_25CollectiveMainloopFwdSm80ILi4ELi1ELb0EN4cute5tupleIJNS5_1CILi128EEENS7_ILi64EEENS7_ILi96EEEEEELi96ENS_10bfloat16_tEfNS_4arch4Sm80ELb1ELb0ELb0ELb1ELb0ELb0ELb1ELb0EEENS1_21CollectiveEpilogueFwdINS6_IJS8_SA_S9_EEENS6_IJNS7_ILi1EEESI_SI_EEESC_SE_Li128ELb1ELb1ELb0ELb0EEENS1_19SingleTileSchedulerILb1ELb0ELb1ELi128EEEEEEEEEvNT_6ParamsE:
        .type           _ZN7cutlass13device_kernelIN5flash19enable_sm80_to_sm89INS1_16FlashAttnFwdSm80INS1_25CollectiveMainloopFwdSm80ILi4ELi1ELb0EN4cute5tupleIJNS5_1CILi128EEENS7_ILi64EEENS7_ILi96EEEEEELi96ENS_10bfloat16_tEfNS_4arch4Sm80ELb1ELb0ELb0ELb1ELb0ELb0ELb1ELb0EEENS1_21CollectiveEpilogueFwdINS6_IJS8_SA_S9_EEENS6_IJNS7_ILi1EEESI_SI_EEESC_SE_Li128ELb1ELb1ELb0ELb0EEENS1_19SingleTileSchedulerILb1ELb0ELb1ELi128EEEEEEEEEvNT_6ParamsE,@function
        .size           _ZN7cutlass13device_kernelIN5flash19enable_sm80_to_sm89INS1_16FlashAttnFwdSm80INS1_25CollectiveMainloopFwdSm80ILi4ELi1ELb0EN4cute5tupleIJNS5_1CILi128EEENS7_ILi64EEENS7_ILi96EEEEEELi96ENS_10bfloat16_tEfNS_4arch4Sm80ELb1ELb0ELb0ELb1ELb0ELb0ELb1ELb0EEENS1_21CollectiveEpilogueFwdINS6_IJS8_SA_S9_EEENS6_IJNS7_ILi1EEESI_SI_EEESC_SE_Li128ELb1ELb1ELb0ELb0EEENS1_19SingleTileSchedulerILb1ELb0ELb1ELi128EEEEEEEEEvNT_6ParamsE,(.L_x_16 - _ZN7cutlass13device_kernelIN5flash19enable_sm80_to_sm89INS1_16FlashAttnFwdSm80INS1_25CollectiveMainloopFwdSm80ILi4ELi1ELb0EN4cute5tupleIJNS5_1CILi128EEENS7_ILi64EEENS7_ILi96EEEEEELi96ENS_10bfloat16_tEfNS_4arch4Sm80ELb1ELb0ELb0ELb1ELb0ELb0ELb1ELb0EEENS1_21CollectiveEpilogueFwdINS6_IJS8_SA_S9_EEENS6_IJNS7_ILi1EEESI_SI_EEESC_SE_Li128ELb1ELb1ELb0ELb0EEENS1_19SingleTileSchedulerILb1ELb0ELb1ELi128EEEEEEEEEvNT_6ParamsE)
        .other          _ZN7cutlass13device_kernelIN5flash19enable_sm80_to_sm89INS1_16FlashAttnFwdSm80INS1_25CollectiveMainloopFwdSm80ILi4ELi1ELb0EN4cute5tupleIJNS5_1CILi128EEENS7_ILi64EEENS7_ILi96EEEEEELi96ENS_10bfloat16_tEfNS_4arch4Sm80ELb1ELb0ELb0ELb1ELb0ELb0ELb1ELb0EEENS1_21CollectiveEpilogueFwdINS6_IJS8_SA_S9_EEENS6_IJNS7_ILi1EEESI_SI_EEESC_SE_Li128ELb1ELb1ELb0ELb0EEENS1_19SingleTileSchedulerILb1ELb0ELb1ELi128EEEEEEEEEvNT_6ParamsE,@"STO_CUDA_ENTRY STV_DEFAULT"
_ZN7cutlass13device_kernelIN5flash19enable_sm80_to_sm89INS1_16FlashAttnFwdSm80INS1_25CollectiveMainloopFwdSm80ILi4ELi1ELb0EN4cute5tupleIJNS5_1CILi128EEENS7_ILi64EEENS7_ILi96EEEEEELi96ENS_10bfloat16_tEfNS_4arch4Sm80ELb1ELb0ELb0ELb1ELb0ELb0ELb1ELb0EEENS1_21CollectiveEpilogueFwdINS6_IJS8_SA_S9_EEENS6_IJNS7_ILi1EEESI_SI_EEESC_SE_Li128ELb1ELb1ELb0ELb0EEENS1_19SingleTileSchedulerILb1ELb0ELb1ELi128EEEEEEEEEvNT_6ParamsE:
[----:B------:R-:W-:Y:S01]  /*0000*/  LDC R1, c[0x0][0x37c] ;  /* 0x0000df00ff017b82 */ /* 0x000fe20000000800 */
[----:B------:R-:W-:Y:S05]  /*0010*/  EXIT ;  /* 0x000000000000794d */ /* 0x000fea0003800000 */
.L_x_7:
        /* <DEDUP_REMOVED lines=14> */
.L_x_16:


//--------------------- .text._ZN7cutlass13device_kernelIN5flash19enable_sm80_to_sm89INS1_16FlashAttnFwdSm80INS1_25CollectiveMainloopFwdSm80ILi4ELi1ELb0EN4cute5tupleIJNS5_1CILi128EEENS7_ILi64EEENS7_ILi96EEEEEELi96ENS_10bfloat16_tEfNS_4arch4Sm80ELb1ELb0ELb0ELb1ELb0ELb1ELb1ELb0EEENS1_21CollectiveEpilogueFwdINS6_IJS8_SA_S9_EEENS6_IJNS7_ILi1EEESI_SI_EEESC_SE_Li128ELb1ELb1ELb0ELb0EEENS1_19SingleTileSchedulerILb1ELb0ELb1ELi128EEEEEEEEEvNT_6ParamsE --------------------------
	.section	.text._ZN7cutlass13device_kernelIN5flash19enable_sm80_to_sm89INS1_16FlashAttnFwdSm80INS1_25CollectiveMainloopFwdSm80ILi4ELi1ELb0EN4cute5tupleIJNS5_1CILi128EEENS7_ILi64EEENS7_ILi96EEEEEELi96ENS_10bfloat16_tEfNS_4arch4Sm80ELb1ELb0ELb0ELb1ELb0ELb1ELb1ELb0EEENS1_21CollectiveEpilogueFwdINS6_IJS8_SA_S9_EEENS6_IJNS7_ILi1EEESI_SI_EEESC_SE_Li128ELb1ELb1ELb0ELb0EEENS1_19SingleTileSchedulerILb1ELb0ELb1ELi128EEEEEEEEEvNT_6ParamsE,"ax",@progbits
	.align	128
.text._ZN7cutlass13device_kernelIN5flash19enable_sm80_to_sm89INS1_16FlashAttnFwdSm80INS1_25CollectiveMainloopFwdSm80ILi4ELi1ELb0EN4cute5tupleIJNS5_1CILi128EEENS7_ILi64EEENS7_ILi96EEEEEELi96ENS_10bfloat16_tEfNS_4arch4Sm80ELb1ELb0ELb0ELb1ELb0ELb1ELb1ELb0EEENS1_21CollectiveEpilogueFwdINS6_IJS8_SA_S9_EEENS6_IJNS7_ILi1EEESI_SI_EEESC_SE_Li128ELb1ELb1ELb0ELb0EEENS1_19SingleTileSchedulerILb1ELb0ELb1ELi128EEEEEEEEEvNT_6ParamsE:
        .type           _ZN7cutlass13device_kernelIN5flash19enable_sm80_to_sm89INS1_16FlashAttnFwdSm80INS1_25CollectiveMainloopFwdSm80ILi4ELi1ELb0EN4cute5tupleIJNS5_1CILi128EEENS7_ILi64EEENS7_ILi96EEEEEELi96ENS_10bfloat16_tEfNS_4arch4Sm80ELb1ELb0ELb0ELb1ELb0ELb1ELb1ELb0EEENS1_21CollectiveEpilogueFwdINS6_IJS8_SA_S9_EEENS6_IJNS7_ILi1EEESI_SI_EEESC_SE_Li128ELb1ELb1ELb0ELb0EEENS1_19SingleTileSchedulerILb1ELb0ELb1ELi128EEEEEEEEEvNT_6ParamsE,@function
        .size           _ZN7cutlass13device_kernelIN5flash19enable_sm80_to_sm89INS1_16FlashAttnFwdSm80INS1_25CollectiveMainloopFwdSm80ILi4ELi1ELb0EN4cute5tupleIJNS5_1CILi128EEENS7_ILi64EEENS7_ILi96EEEEEELi96ENS_10bfloat16_tEfNS_4arch4Sm80ELb1ELb0ELb0ELb1ELb0ELb1ELb1ELb0EEENS1_21CollectiveEpilogueFwdINS6_IJS8_SA_S9_EEENS6_IJNS7_ILi1EEESI_SI_EEESC_SE_Li128ELb1ELb1ELb0ELb0EEENS1_19SingleTileSchedulerILb1ELb0ELb1ELi128EEEEEEEEEvNT_6ParamsE,(.L_x_17 - _ZN7cutlass13device_kernelIN5flash19enable_sm80_to_sm89INS1_16FlashAttnFwdSm80INS1_25CollectiveMainloopFwdSm80ILi4ELi1ELb0EN4cute5tupleIJNS5_1CILi128EEENS7_ILi64EEENS7_ILi96EEEEEELi96ENS_10bfloat16_tEfNS_4arch4Sm80ELb1ELb0ELb0ELb1ELb0ELb1ELb1ELb0EEENS1_21CollectiveEpilogueFwdINS6_IJS8_SA_S9_EEENS6_IJNS7_ILi1EEESI_SI_EEESC_SE_Li128ELb1ELb1ELb0ELb0EEENS1_19SingleTileSchedulerILb1ELb0ELb1ELi128EEEEEEEEEvNT_6ParamsE)
        .other          _ZN7cutlass13device_kernelIN5flash19enable_sm80_to_sm89INS1_16FlashAttnFwdSm80INS1_25CollectiveMainloopFwdSm80ILi4ELi1ELb0EN4cute5tupleIJNS5_1CILi128EEENS7_ILi64EEENS7_ILi96EEEEEELi96ENS_10bfloat16_tEfNS_4arch4Sm80ELb1ELb0ELb0ELb1ELb0ELb1ELb1ELb0EEENS1_21CollectiveEpilogueFwdINS6_IJS8_SA_S9_EEENS6_IJNS7_ILi1EEESI_SI_EEESC_SE_Li128ELb1ELb1ELb0ELb0EEENS1_19SingleTileSchedulerILb1ELb0ELb1ELi128EEEEEEEEEvNT_6ParamsE,@"STO_CUDA_ENTRY STV_DEFAULT"
_ZN7cutlass13device_kernelIN5flash19enable_sm80_to_sm89INS1_16FlashAttnFwdSm80INS1_25CollectiveMainloopFwdSm80ILi4ELi1ELb0EN4cute5tupleIJNS5_1CILi128EEENS7_ILi64EEENS7_ILi96EEEEEELi96ENS_10bfloat16_tEfNS_4arch4Sm80ELb1ELb0ELb0ELb1ELb0ELb1ELb1ELb0EEENS1_21CollectiveEpilogueFwdINS6_IJS8_SA_S9_EEENS6_IJNS7_ILi1EEESI_SI_EEESC_SE_Li128ELb1ELb1ELb0ELb0EEENS1_19SingleTileSchedulerILb1ELb0ELb1ELi128EEEEEEEEEvNT_6ParamsE:
[----:B------:R-:W-:Y:S01]  /*0000*/  LDC R1, c[0x0][0x37c] ;  /* 0x0000df00ff017b82 */ /* 0x000fe20000000800 */
[----:B------:R-:W-:Y:S05]  /*0010*/  EXIT ;  /* 0x000000000000794d */ /* 0x000fea0003800000 */
.L_x_8:
        /* <DEDUP_REMOVED lines=14> */
.L_x_17:


//--------------------- .nv.shared.reserved.0     --------------------------
	.section	.nv.shared.reserved.0,"aw",@nobits
	.weak		__nv_reservedSMEM_offset_0_alias
	.size		__nv_reservedSMEM_offset_0_alias, 0, 64
	.other		__nv_reservedSMEM_offset_0_alias,@"STO_CUDA_RESERVED_SHARED STV_DEFAULT"
__nv_reservedSMEM_offset_0_alias:
	.zero		0
	.zero		64


//--------------------- .nv.global                --------------------------
	.section	.nv.global,"aw",@nobits
.nv.global:
	.type		_ZN65_INTERNAL_5e04f295_29_flash_fwd_hdim96_bf16_sm80_cu_9d2915ae_35814cute1_E,@object
	.size		_ZN65_INTERNAL_5e04f295_29_flash_fwd_hdim96_bf16_sm80_cu_9d2915ae_35814cute1_E,(_ZN65_INTERNAL_5e04f295_29_flash_fwd_hdim96_bf16_sm80_cu_9d2915ae_35814cuda3std3__45__cpo6cbeginE - _ZN65_INTERNAL_5e04f295_29_flash_fwd_hdim96_bf16_sm80_cu_9d2915ae_35814cute1_E)
_ZN65_INTERNAL_5e04f295_29_flash_fwd_hdim96_bf16_sm80_cu_9d2915ae_35814cute1_E:
	.zero		1
	.type		_ZN65_INTERNAL_5e04f295_29_flash_fwd_hdim96_bf16_sm80_cu_9d2915ae_35814cuda3std3__45__cpo6cbeginE,@object
	.size		_ZN65_INTERNAL_5e04f295_29_flash_fwd_hdim96_bf16_sm80_cu_9d2915ae_35814cuda3std3__45__cpo6cbeginE,(_ZN65_INTERNAL_5e04f295_29_flash_fwd_hdim96_bf16_sm80_cu_9d2915ae_35814cuda3std3__48in_placeE - _ZN65_INTERNAL_5e04f295_29_flash_fwd_hdim96_bf16_sm80_cu_9d2915ae_35814cuda3std3__45__cpo6cbeginE)
_ZN65_INTERNAL_5e04f295_29_flash_fwd_hdim96_bf16_sm80_cu_9d2915ae_35814cuda3std3__45__cpo6cbeginE:
	.zero		1
	.type		_ZN65_INTERNAL_5e04f295_29_flash_fwd_hdim96_bf16_sm80_cu_9d2915ae_35814cuda3std3__48in_placeE,@object
	.size		_ZN65_INTERNAL_5e04f295_29_flash_fwd_hdim96_bf16_sm80_cu_9d2915ae_35814cuda3std3__48in_placeE,(_ZN65_INTERNAL_5e04f295_29_flash_fwd_hdim96_bf16_sm80_cu_9d2915ae_35814cuda3std6ranges3__45__cpo9iter_moveE - _ZN65_INTERNAL_5e04f295_29_flash_fwd_hdim96_bf16_sm80_cu_9d2915ae_35814cuda3std3__48in_placeE)
_ZN65_INTERNAL_5e04f295_29_flash_fwd_hdim96_bf16_sm80_cu_9d2915ae_35814cuda3std3__48in_placeE:
	.zero		1
	.type		_ZN65_INTERNAL_5e04f295_29_flash_fwd_hdim96_bf16_sm80_cu_9d2915ae_35814cuda3std6ranges3__45__cpo9iter_moveE,@object
	.size		_ZN65_INTERNAL_5e04f295_29_flash_fwd_hdim96_bf16_sm80_cu_9d2915ae_35814cuda3std6ranges3__45__cpo9iter_moveE,(_ZN65_INTERNAL_5e04f295_29_flash_fwd_hdim96_bf16_sm80_cu_9d2915ae_35814cuda3std3__45__cpo5beginE - _ZN65_INTERNAL_5e04f295_29_flash_fwd_hdim96_bf16_sm80_cu_9d2915ae_35814cuda3std6ranges3__45__cpo9iter_moveE)
_ZN65_INTERNAL_5e04f295_29_flash_fwd_hdim96_bf16_sm80_cu_9d2915ae_35814cuda3std6ranges3__45__cpo9iter_moveE:
	.zero		1
	.type		_ZN65_INTERNAL_5e04f295_29_flash_fwd_hdim96_bf16_sm80_cu_9d2915ae_35814cuda3std3__45__cpo5beginE,@object
	.size		_ZN65_INTERNAL_5e04f295_29_flash_fwd_hdim96_bf16_sm80_cu_9d2915ae_35814cuda3std3__45__cpo5beginE,(_ZN65_INTERNAL_5e04f295_29_flash_fwd_hdim96_bf16_sm80_cu_9d2915ae_35814cuda3std3__467_GLOBAL__N__5e04f295_29_flash_fwd_hdim96_bf16_sm80_cu_9d2915ae_35816ignoreE - _ZN65_INTERNAL_5e04f295_29_flash_fwd_hdim96_bf16_sm80_cu_9d2915ae_35814cuda3std3__45__cpo5beginE)
_ZN65_INTERNAL_5e04f295_29_flash_fwd_hdim96_bf16_sm80_cu_9d2915ae_35814cuda3std3__45__cpo5beginE:
	.zero		1
	.type		_ZN65_INTERNAL_5e04f295_29_flash_fwd_hdim96_bf16_sm80_cu_9d2915ae_35814cuda3std3__467_GLOBAL__N__5e04f295_29_flash_fwd_hdim96_bf16_sm80_cu_9d2915ae_35816ignoreE,@object
	.size		_ZN65_INTERNAL_5e04f295_29_flash_fwd_hdim96_bf16_sm80_cu_9d2915ae_35814cuda3std3__467_GLOBAL__N__5e04f295_29_flash_fwd_hdim96_bf16_sm80_cu_9d2915ae_35816ignoreE,(_ZN65_INTERNAL_5e04f295_29_flash_fwd_hdim96_bf16_sm80_cu_9d2915ae_35814cute7productE - _ZN65_INTERNAL_5e04f295_29_flash_fwd_hdim96_bf16_sm80_cu_9d2915ae_35814cuda3std3__467_GLOBAL__N__5e04f295_29_flash_fwd_hdim96_bf16_sm80_cu_9d2915ae_35816ignoreE)
_ZN65_INTERNAL_5e04f295_29_flash_fwd_hdim96_bf16_sm80_cu_9d2915ae_35814cuda3std3__467_GLOBAL__N__5e04f295_29_flash_fwd_hdim96_bf16_sm80_cu_9d2915ae_35816ignoreE:
	.zero		1
	.type		_ZN65_INTERNAL_5e04f295_29_flash_fwd_hdim96_bf16_sm80_cu_9d2915ae_35814cute7productE,@object
	.size		_ZN65_INTERNAL_5e04f295_29_flash_fwd_hdim96_bf16_sm80_cu_9d2915ae_35814cute7productE,(_ZN65_INTERNAL_5e04f295_29_flash_fwd_hdim96_bf16_sm80_cu_9d2915ae_35814cuda3std3__45__cpo3endE - _ZN65_INTERNAL_5e04f295_29_flash_fwd_hdim96_bf16_sm80_cu_9d2915ae_35814cute7productE)
_ZN65_INTERNAL_5e04f295_29_flash_fwd_hdim96_bf16_sm80_cu_9d2915ae_35814cute7productE:
	.zero		1
	.type		_ZN65_INTERNAL_5e04f295_29_flash_fwd_hdim96_bf16_sm80_cu_9d2915ae_35814cuda3std3__45__cpo3endE,@object
	.size		_ZN65_INTERNAL_5e04f295_29_flash_fwd_hdim96_bf16_sm80_cu_9d2915ae_35814cuda3std3__45__cpo3endE,(_ZN65_INTERNAL_5e04f295_29_flash_fwd_hdim96_bf16_sm80_cu_9d2915ae_35814cuda3std3__419piecewise_constructE - _ZN65_INTERNAL_5e04f295_29_flash_fwd_hdim96_bf16_sm80_cu_9d2915ae_35814cuda3std3__45__cpo3endE)
_ZN65_INTERNAL_5e04f295_29_flash_fwd_hdim96_bf16_sm80_cu_9d2915ae_35814cuda3std3__45__cpo3endE:
	.zero		1
	.type		_ZN65_INTERNAL_5e04f295_29_flash_fwd_hdim96_bf16_sm80_cu_9d2915ae_35814cuda3std3__419piecewise_constructE,@object
	.size		_ZN65_INTERNAL_5e04f295_29_flash_fwd_hdim96_bf16_sm80_cu_9d2915ae_35814cuda3std3__419piecewise_constructE,(_ZN65_INTERNAL_5e04f295_29_flash_fwd_hdim96_bf16_sm80_cu_9d2915ae_35814cuda3std3__45__cpo4cendE - _ZN65_INTERNAL_5e04f295_29_flash_fwd_hdim96_bf16_sm80_cu_9d2915ae_35814cuda3std3__419piecewise_constructE)
_ZN65_INTERNAL_5e04f295_29_flash_fwd_hdim96_bf16_sm80_cu_9d2915ae_35814cuda3std3__419piecewise_constructE:
	.zero		1
	.type		_ZN65_INTERNAL_5e04f295_29_flash_fwd_hdim96_bf16_sm80_cu_9d2915ae_35814cuda3std3__45__cpo4cendE,@object
	.size		_ZN65_INTERNAL_5e04f295_29_flash_fwd_hdim96_bf16_sm80_cu_9d2915ae_35814cuda3std3__45__cpo4cendE,(_ZN65_INTERNAL_5e04f295_29_flash_fwd_hdim96_bf16_sm80_cu_9d2915ae_35814cuda3std6ranges3__45__cpo4swapE - _ZN65_INTERNAL_5e04f295_29_flash_fwd_hdim96_bf16_sm80_cu_9d2915ae_35814cuda3std3__45__cpo4cendE)
_ZN65_INTERNAL_5e04f295_29_flash_fwd_hdim96_bf16_sm80_cu_9d2915ae_35814cuda3std3__45__cpo4cendE:
	.zero		1
	.type		_ZN65_INTERNAL_5e04f295_29_flash_fwd_hdim96_bf16_sm80_cu_9d2915ae_35814cuda3std6ranges3__45__cpo4swapE,@object
	.size		_ZN65_INTERNAL_5e04f295_29_flash_fwd_hdim96_bf16_sm80_cu_9d2915ae_35814cuda3std6ranges3__45__cpo4swapE,(.L_7 - _ZN65_INTERNAL_5e04f295_29_flash_fwd_hdim96_bf16_sm80_cu_9d2915ae_35814cuda3std6ranges3__45__cpo4swapE)
_ZN65_INTERNAL_5e04f295_29_flash_fwd_hdim96_bf16_sm80_cu_9d2915ae_35814cuda3std6ranges3__45__cpo4swapE:
	.zero		1
.L_7:


//--------------------- .nv.constant0._ZN7cutlass13device_kernelIN5flash19enable_sm80_to_sm89INS1_16FlashAttnFwdSm80INS1_25CollectiveMainloopFwdSm80ILi4ELi1ELb0EN4cute5tupleIJNS5_1CILi128EEENS7_ILi64EEENS7_ILi96EEEEEELi96ENS_10bfloat16_tEfNS_4arch4Sm80ELb0ELb0ELb0ELb0ELb0ELb0ELb1ELb0EEENS1_21CollectiveEpilogueFwdINS6_IJS8_SA_S9_EEENS6_IJNS7_ILi1EEESI_SI_EEESC_SE_Li128ELb0ELb1ELb0ELb0EEENS1_19SingleTileSchedulerILb0ELb0ELb1ELi128EEEEEEEEEvNT_6ParamsE --------------------------
	.section	.nv.constant0._ZN7cutlass13device_kernelIN5flash19enable_sm80_to_sm89INS1_16FlashAttnFwdSm80INS1_25CollectiveMainloopFwdSm80ILi4ELi1ELb0EN4cute5tupleIJNS5_1CILi128EEENS7_ILi64EEENS7_ILi96EEEEEELi96ENS_10bfloat16_tEfNS_4arch4Sm80ELb0ELb0ELb0ELb0ELb0ELb0ELb1ELb0EEENS1_21CollectiveEpilogueFwdINS6_IJS8_SA_S9_EEENS6_IJNS7_ILi1EEESI_SI_EEESC_SE_Li128ELb0ELb1ELb0ELb0EEENS1_19SingleTileSchedulerILb0ELb0ELb1ELi128EEEEEEEEEvNT_6ParamsE,"a",@progbits
	.sectionflags	@""
	.align	4
.nv.constant0._ZN7cutlass13device_kernelIN5flash19enable_sm80_to_sm89INS1_16FlashAttnFwdSm80INS1_25CollectiveMainloopFwdSm80ILi4ELi1ELb0EN4cute5tupleIJNS5_1CILi128EEENS7_ILi64EEENS7_ILi96EEEEEELi96ENS_10bfloat16_tEfNS_4arch4Sm80ELb0ELb0ELb0ELb0ELb0ELb0ELb1ELb0EEENS1_21CollectiveEpilogueFwdINS6_IJS8_SA_S9_EEENS6_IJNS7_ILi1EEESI_SI_EEESC_SE_Li128ELb0ELb1ELb0ELb0EEENS1_19SingleTileSchedulerILb0ELb0ELb1ELi128EEEEEEEEEvNT_6ParamsE:
	.zero		1944


//--------------------- .nv.constant0._ZN7cutlass13device_kernelIN5flash19enable_sm80_to_sm89INS1_16FlashAttnFwdSm80INS1_25CollectiveMainloopFwdSm80ILi4ELi1ELb0EN4cute5tupleIJNS5_1CILi128EEENS7_ILi64EEENS7_ILi96EEEEEELi96ENS_10bfloat16_tEfNS_4arch4Sm80ELb0ELb0ELb0ELb1ELb0ELb0ELb1ELb0EEENS1_21CollectiveEpilogueFwdINS6_IJS8_SA_S9_EEENS6_IJNS7_ILi1EEESI_SI_EEESC_SE_Li128ELb1ELb1ELb0ELb0EEENS1_19SingleTileSchedulerILb1ELb0ELb1ELi128EEEEEEEEEvNT_6ParamsE --------------------------
	.section	.nv.constant0._ZN7cutlass13device_kernelIN5flash19enable_sm80_to_sm89INS1_16FlashAttnFwdSm80INS1_25CollectiveMainloopFwdSm80ILi4ELi1ELb0EN4cute5tupleIJNS5_1CILi128EEENS7_ILi64EEENS7_ILi96EEEEEELi96ENS_10bfloat16_tEfNS_4arch4Sm80ELb0ELb0ELb0ELb1ELb0ELb0ELb1ELb0EEENS1_21CollectiveEpilogueFwdINS6_IJS8_SA_S9_EEENS6_IJNS7_ILi1EEESI_SI_EEESC_SE_Li128ELb1ELb1ELb0ELb0EEENS1_19SingleTileSchedulerILb1ELb0ELb1ELi128EEEEEEEEEvNT_6ParamsE,"a",@progbits
	.sectionflags	@""
	.align	4
.nv.constant0._ZN7cutlass13device_kernelIN5flash19enable_sm80_to_sm89INS1_16FlashAttnFwdSm80INS1_25CollectiveMainloopFwdSm80ILi4ELi1ELb0EN4cute5tupleIJNS5_1CILi128EEENS7_ILi64EEENS7_ILi96EEEEEELi96ENS_10bfloat16_tEfNS_4arch4Sm80ELb0ELb0ELb0ELb1ELb0ELb0ELb1ELb0EEENS1_21CollectiveEpilogueFwdINS6_IJS8_SA_S9_EEENS6_IJNS7_ILi1EEESI_SI_EEESC_SE_Li128ELb1ELb1ELb0ELb0EEENS1_19SingleTileSchedulerILb1ELb0ELb1ELi128EEEEEEEEEvNT_6ParamsE:
	.zero		1944


//--------------------- .nv.constant0._ZN7cutlass13device_kernelIN5flash19enable_sm80_to_sm89INS1_16FlashAttnFwdSm80INS1_25CollectiveMainloopFwdSm80ILi4ELi1ELb0EN4cute5tupleIJNS5_1CILi128EEENS7_ILi64EEENS7_ILi96EEEEEELi96ENS_10bfloat16_tEfNS_4arch4Sm80ELb0ELb0ELb0ELb1ELb0ELb1ELb1ELb0EEENS1_21CollectiveEpilogueFwdINS6_IJS8_SA_S9_EEENS6_IJNS7_ILi1EEESI_SI_EEESC_SE_Li128ELb1ELb1ELb0ELb0EEENS1_19SingleTileSchedulerILb1ELb0ELb1ELi128EEEEEEEEEvNT_6ParamsE --------------------------
	.section	.nv.constant0._ZN7cutlass13device_kernelIN5flash19enable_sm80_to_sm89INS1_16FlashAttnFwdSm80INS1_25CollectiveMainloopFwdSm80ILi4ELi1ELb0EN4cute5tupleIJNS5_1CILi128EEENS7_ILi64EEENS7_ILi96EEEEEELi96ENS_10bfloat16_tEfNS_4arch4Sm80ELb0ELb0ELb0ELb1ELb0ELb1ELb1ELb0EEENS1_21CollectiveEpilogueFwdINS6_IJS8_SA_S9_EEENS6_IJNS7_ILi1EEESI_SI_EEESC_SE_Li128ELb1ELb1ELb0ELb0EEENS1_19SingleTileSchedulerILb1ELb0ELb1ELi128EEEEEEEEEvNT_6ParamsE,"a",@progbits
	.sectionflags	@""
	.align	4
.nv.constant0._ZN7cutlass13device_kernelIN5flash19enable_sm80_to_sm89INS1_16FlashAttnFwdSm80INS1_25CollectiveMainloopFwdSm80ILi4ELi1ELb0EN4cute5tupleIJNS5_1CILi128EEENS7_ILi64EEENS7_ILi96EEEEEELi96ENS_10bfloat16_tEfNS_4arch4Sm80ELb0ELb0ELb0ELb1ELb0ELb1ELb1ELb0EEENS1_21CollectiveEpilogueFwdINS6_IJS8_SA_S9_EEENS6_IJNS7_ILi1EEESI_SI_EEESC_SE_Li128ELb1ELb1ELb0ELb0EEENS1_19SingleTileSchedulerILb1ELb0ELb1ELi128EEEEEEEEEvNT_6ParamsE:
	.zero		1944


//--------------------- .nv.constant0._ZN7cutlass13device_kernelIN5flash19enable_sm80_to_sm89INS1_16FlashAttnFwdSm80INS1_25CollectiveMainloopFwdSm80ILi4ELi1ELb0EN4cute5tupleIJNS5_1CILi128EEENS7_ILi48EEENS7_ILi96EEEEEELi96ENS_10bfloat16_tEfNS_4arch4Sm80ELb0ELb1ELb0ELb0ELb0ELb0ELb1ELb0EEENS1_21CollectiveEpilogueFwdINS6_IJS8_SA_S9_EEENS6_IJNS7_ILi1EEESI_SI_EEESC_SE_Li128ELb0ELb1ELb0ELb0EEENS1_19SingleTileSchedulerILb0ELb0ELb1ELi128EEEEEEEEEvNT_6ParamsE --------------------------
	.section	.nv.constant0._ZN7cutlass13device_kernelIN5flash19enable_sm80_to_sm89INS1_16FlashAttnFwdSm80INS1_25CollectiveMainloopFwdSm80ILi4ELi1ELb0EN4cute5tupleIJNS5_1CILi128EEENS7_ILi48EEENS7_ILi96EEEEEELi96ENS_10bfloat16_tEfNS_4arch4Sm80ELb0ELb1ELb0ELb0ELb0ELb0ELb1ELb0EEENS1_21CollectiveEpilogueFwdINS6_IJS8_SA_S9_EEENS6_IJNS7_ILi1EEESI_SI_EEESC_SE_Li128ELb0ELb1ELb0ELb0EEENS1_19SingleTileSchedulerILb0ELb0ELb1ELi128EEEEEEEEEvNT_6ParamsE,"a",@progbits
	.sectionflags	@""
	.align	4
.nv.constant0._ZN7cutlass13device_kernelIN5flash19enable_sm80_to_sm89INS1_16FlashAttnFwdSm80INS1_25CollectiveMainloopFwdSm80ILi4ELi1ELb0EN4cute5tupleIJNS5_1CILi128EEENS7_ILi48EEENS7_ILi96EEEEEELi96ENS_10bfloat16_tEfNS_4arch4Sm80ELb0ELb1ELb0ELb0ELb0ELb0ELb1ELb0EEENS1_21CollectiveEpilogueFwdINS6_IJS8_SA_S9_EEENS6_IJNS7_ILi1EEESI_SI_EEESC_SE_Li128ELb0ELb1ELb0ELb0EEENS1_19SingleTileSchedulerILb0ELb0ELb1ELi128EEEEEEEEEvNT_6ParamsE:
	.zero		1944


//--------------------- .nv.constant0._ZN7cutlass13device_kernelIN5flash19enable_sm80_to_sm89INS1_16FlashAttnFwdSm80INS1_25CollectiveMainloopFwdSm80ILi4ELi1ELb0EN4cute5tupleIJNS5_1CILi128EEENS7_ILi48EEENS7_ILi96EEEEEELi96ENS_10bfloat16_tEfNS_4arch4Sm80ELb0ELb1ELb0ELb1ELb0ELb0ELb1ELb0EEENS1_21CollectiveEpilogueFwdINS6_IJS8_SA_S9_EEENS6_IJNS7_ILi1EEESI_SI_EEESC_SE_Li128ELb1ELb1ELb0ELb0EEENS1_19SingleTileSchedulerILb1ELb0ELb1ELi128EEEEEEEEEvNT_6ParamsE --------------------------
	.section	.nv.constant0._ZN7cutlass13device_kernelIN5flash19enable_sm80_to_sm89INS1_16FlashAttnFwdSm80INS1_25CollectiveMainloopFwdSm80ILi4ELi1ELb0EN4cute5tupleIJNS5_1CILi128EEENS7_ILi48EEENS7_ILi96EEEEEELi96ENS_10bfloat16_tEfNS_4arch4Sm80ELb0ELb1ELb0ELb1ELb0ELb0ELb1ELb0EEENS1_21CollectiveEpilogueFwdINS6_IJS8_SA_S9_EEENS6_IJNS7_ILi1EEESI_SI_EEESC_SE_Li128ELb1ELb1ELb0ELb0EEENS1_19SingleTileSchedulerILb1ELb0ELb1ELi128EEEEEEEEEvNT_6ParamsE,"a",@progbits
	.sectionflags	@""
	.align	4
.nv.constant0._ZN7cutlass13device_kernelIN5flash19enable_sm80_to_sm89INS1_16FlashAttnFwdSm80INS1_25CollectiveMainloopFwdSm80ILi4ELi1ELb0EN4cute5tupleIJNS5_1CILi128EEENS7_ILi48EEENS7_ILi96EEEEEELi96ENS_10bfloat16_tEfNS_4arch4Sm80ELb0ELb1ELb0ELb1ELb0ELb0ELb1ELb0EEENS1_21CollectiveEpilogueFwdINS6_IJS8_SA_S9_EEENS6_IJNS7_ILi1EEESI_SI_EEESC_SE_Li128ELb1ELb1ELb0ELb0EEENS1_19SingleTileSchedulerILb1ELb0ELb1ELi128EEEEEEEEEvNT_6ParamsE:
	.zero		1944


//--------------------- .nv.constant0._ZN7cutlass13device_kernelIN5flash19enable_sm80_to_sm89INS1_16FlashAttnFwdSm80INS1_25CollectiveMainloopFwdSm80ILi4ELi1ELb0EN4cute5tupleIJNS5_1CILi128EEENS7_ILi48EEENS7_ILi96EEEEEELi96ENS_10bfloat16_tEfNS_4arch4Sm80ELb0ELb1ELb0ELb1ELb0ELb1ELb1ELb0EEENS1_21CollectiveEpilogueFwdINS6_IJS8_SA_S9_EEENS6_IJNS7_ILi1EEESI_SI_EEESC_SE_Li128ELb1ELb1ELb0ELb0EEENS1_19SingleTileSchedulerILb1ELb0ELb1ELi128EEEEEEEEEvNT_6ParamsE --------------------------
	.section	.nv.constant0._ZN7cutlass13device_kernelIN5flash19enable_sm80_to_sm89INS1_16FlashAttnFwdSm80INS1_25CollectiveMainloopFwdSm80ILi4ELi1ELb0EN4cute5tupleIJNS5_1CILi128EEENS7_ILi48EEENS7_ILi96EEEEEELi96ENS_10bfloat16_tEfNS_4arch4Sm80ELb0ELb1ELb0ELb1ELb0ELb1ELb1ELb0EEENS1_21CollectiveEpilogueFwdINS6_IJS8_SA_S9_EEENS6_IJNS7_ILi1EEESI_SI_EEESC_SE_Li128ELb1ELb1ELb0ELb0EEENS1_19SingleTileSchedulerILb1ELb0ELb1ELi128EEEEEEEEEvNT_6ParamsE,"a",@progbits
	.sectionflags	@""
	.align	4
.nv.constant0._ZN7cutlass13device_kernelIN5flash19enable_sm80_to_sm89INS1_16FlashAttnFwdSm80INS1_25CollectiveMainloopFwdSm80ILi4ELi1ELb0EN4cute5tupleIJNS5_1CILi128EEENS7_ILi48EEENS7_ILi96EEEEEELi96ENS_10bfloat16_tEfNS_4arch4Sm80ELb0ELb1ELb0ELb1ELb0ELb1ELb1ELb0EEENS1_21CollectiveEpilogueFwdINS6_IJS8_SA_S9_EEENS6_IJNS7_ILi1EEESI_SI_EEESC_SE_Li128ELb1ELb1ELb0ELb0EEENS1_19SingleTileSchedulerILb1ELb0ELb1ELi128EEEEEEEEEvNT_6ParamsE:
	.zero		1944


//--------------------- .nv.constant0._ZN7cutlass13device_kernelIN5flash19enable_sm80_to_sm89INS1_16FlashAttnFwdSm80INS1_25CollectiveMainloopFwdSm80ILi4ELi1ELb0EN4cute5tupleIJNS5_1CILi128EEENS7_ILi64EEENS7_ILi96EEEEEELi96ENS_10bfloat16_tEfNS_4arch4Sm80ELb1ELb0ELb0ELb0ELb0ELb0ELb1ELb0EEENS1_21CollectiveEpilogueFwdINS6_IJS8_SA_S9_EEENS6_IJNS7_ILi1EEESI_SI_EEESC_SE_Li128ELb0ELb1ELb0ELb0EEENS1_30DynamicPersistentTileSchedulerILi128ELi128ELb0ELb1ELb0EEEEEEEEEvNT_6ParamsE --------------------------
	.section	.nv.constant0._ZN7cutlass13device_kernelIN5flash19enable_sm80_to_sm89INS1_16FlashAttnFwdSm80INS1_25CollectiveMainloopFwdSm80ILi4ELi1ELb0EN4cute5tupleIJNS5_1CILi128EEENS7_ILi64EEENS7_ILi96EEEEEELi96ENS_10bfloat16_tEfNS_4arch4Sm80ELb1ELb0ELb0ELb0ELb0ELb0ELb1ELb0EEENS1_21CollectiveEpilogueFwdINS6_IJS8_SA_S9_EEENS6_IJNS7_ILi1EEESI_SI_EEESC_SE_Li128ELb0ELb1ELb0ELb0EEENS1_30DynamicPersistentTileSchedulerILi128ELi128ELb0ELb1ELb0EEEEEEEEEvNT_6ParamsE,"a",@progbits
	.sectionflags	@""
	.align	4
.nv.constant0._ZN7cutlass13device_kernelIN5flash19enable_sm80_to_sm89INS1_16FlashAttnFwdSm80INS1_25CollectiveMainloopFwdSm80ILi4ELi1ELb0EN4cute5tupleIJNS5_1CILi128EEENS7_ILi64EEENS7_ILi96EEEEEELi96ENS_10bfloat16_tEfNS_4arch4Sm80ELb1ELb0ELb0ELb0ELb0ELb0ELb1ELb0EEENS1_21CollectiveEpilogueFwdINS6_IJS8_SA_S9_EEENS6_IJNS7_ILi1EEESI_SI_EEESC_SE_Li128ELb0ELb1ELb0ELb0EEENS1_30DynamicPersistentTileSchedulerILi128ELi128ELb0ELb1ELb0EEEEEEEEEvNT_6ParamsE:
	.zero		1960


//--------------------- .nv.constant0._ZN7cutlass13device_kernelIN5flash19enable_sm80_to_sm89INS1_16FlashAttnFwdSm80INS1_25CollectiveMainloopFwdSm80ILi4ELi1ELb0EN4cute5tupleIJNS5_1CILi128EEENS7_ILi64EEENS7_ILi96EEEEEELi96ENS_10bfloat16_tEfNS_4arch4Sm80ELb1ELb0ELb0ELb1ELb0ELb0ELb1ELb0EEENS1_21CollectiveEpilogueFwdINS6_IJS8_SA_S9_EEENS6_IJNS7_ILi1EEESI_SI_EEESC_SE_Li128ELb1ELb1ELb0ELb0EEENS1_19SingleTileSchedulerILb1ELb0ELb1ELi128EEEEEEEEEvNT_6ParamsE --------------------------
	.section	.nv.constant0._ZN7cutlass13device_kernelIN5flash19enable_sm80_to_sm89INS1_16FlashAttnFwdSm80INS1_25CollectiveMainloopFwdSm80ILi4ELi1ELb0EN4cute5tupleIJNS5_1CILi128EEENS7_ILi64EEENS7_ILi96EEEEEELi96ENS_10bfloat16_tEfNS_4arch4Sm80ELb1ELb0ELb0ELb1ELb0ELb0ELb1ELb0EEENS1_21CollectiveEpilogueFwdINS6_IJS8_SA_S9_EEENS6_IJNS7_ILi1EEESI_SI_EEESC_SE_Li128ELb1ELb1ELb0ELb0EEENS1_19SingleTileSchedulerILb1ELb0ELb1ELi128EEEEEEEEEvNT_6ParamsE,"a",@progbits
	.sectionflags	@""
	.align	4
.nv.constant0._ZN7cutlass13device_kernelIN5flash19enable_sm80_to_sm89INS1_16FlashAttnFwdSm80INS1_25CollectiveMainloopFwdSm80ILi4ELi1ELb0EN4cute5tupleIJNS5_1CILi128EEENS7_ILi64EEENS7_ILi96EEEEEELi96ENS_10bfloat16_tEfNS_4arch4Sm80ELb1ELb0ELb0ELb1ELb0ELb0ELb1ELb0EEENS1_21CollectiveEpilogueFwdINS6_IJS8_SA_S9_EEENS6_IJNS7_ILi1EEESI_SI_EEESC_SE_Li128ELb1ELb1ELb0ELb0EEENS1_19SingleTileSchedulerILb1ELb0ELb1ELi128EEEEEEEEEvNT_6ParamsE:
	.zero		1944


//--------------------- .nv.constant0._ZN7cutlass13device_kernelIN5flash19enable_sm80_to_sm89INS1_16FlashAttnFwdSm80INS1_25CollectiveMainloopFwdSm80ILi4ELi1ELb0EN4cute5tupleIJNS5_1CILi128EEENS7_ILi64EEENS7_ILi96EEEEEELi96ENS_10bfloat16_tEfNS_4arch4Sm80ELb1ELb0ELb0ELb1ELb0ELb1ELb1ELb0EEENS1_21CollectiveEpilogueFwdINS6_IJS8_SA_S9_EEENS6_IJNS7_ILi1EEESI_SI_EEESC_SE_Li128ELb1ELb1ELb0ELb0EEENS1_19SingleTileSchedulerILb1ELb0ELb1ELi128EEEEEEEEEvNT_6ParamsE --------------------------
	.section	.nv.constant0._ZN7cutlass13device_kernelIN5flash19enable_sm80_to_sm89INS1_16FlashAttnFwdSm80INS1_25CollectiveMainloopFwdSm80ILi4ELi1ELb0EN4cute5tupleIJNS5_1CILi128EEENS7_ILi64EEENS7_ILi96EEEEEELi96ENS_10bfloat16_tEfNS_4arch4Sm80ELb1ELb0ELb0ELb1ELb0ELb1ELb1ELb0EEENS1_21CollectiveEpilogueFwdINS6_IJS8_SA_S9_EEENS6_IJNS7_ILi1EEESI_SI_EEESC_SE_Li128ELb1ELb1ELb0ELb0EEENS1_19SingleTileSchedulerILb1ELb0ELb1ELi128EEEEEEEEEvNT_6ParamsE,"a",@progbits
	.sectionflags	@""
	.align	4
.nv.constant0._ZN7cutlass13device_kernelIN5flash19enable_sm80_to_sm89INS1_16FlashAttnFwdSm80INS1_25CollectiveMainloopFwdSm80ILi4ELi1ELb0EN4cute5tupleIJNS5_1CILi128EEENS7_ILi64EEENS7_ILi96EEEEEELi96ENS_10bfloat16_tEfNS_4arch4Sm80ELb1ELb0ELb0ELb1ELb0ELb1ELb1ELb0EEENS1_21CollectiveEpilogueFwdINS6_IJS8_SA_S9_EEENS6_IJNS7_ILi1EEESI_SI_EEESC_SE_Li128ELb1ELb1ELb0ELb0EEENS1_19SingleTileSchedulerILb1ELb0ELb1ELi128EEEEEEEEEvNT_6ParamsE:
	.zero		1944


//--------------------- SYMBOLS --------------------------

	.type		.nv.reservedSmem.offset0,@object
	.size		.nv.reservedSmem.offset0,0x4
